//
// Generated by NVIDIA NVVM Compiler
//
// Compiler Build ID: CL-36424714
// Cuda compilation tools, release 13.0, V13.0.88
// Based on NVVM 20.0.0
//

.version 9.0
.target sm_100
.address_size 64

	// .globl	_Z8sqrt_gpuPfS_ii

.visible .entry _Z8sqrt_gpuPfS_ii(
	.param .u64 .ptr .align 1 _Z8sqrt_gpuPfS_ii_param_0,
	.param .u64 .ptr .align 1 _Z8sqrt_gpuPfS_ii_param_1,
	.param .u32 _Z8sqrt_gpuPfS_ii_param_2,
	.param .u32 _Z8sqrt_gpuPfS_ii_param_3
)
{
	.reg .pred 	%p<4>;
	.reg .b32 	%r<17>;
	.reg .b32 	%f<3>;
	.reg .b64 	%rd<11>;

	ld.param.u64 	%rd3, [_Z8sqrt_gpuPfS_ii_param_0];
	ld.param.u64 	%rd4, [_Z8sqrt_gpuPfS_ii_param_1];
	ld.param.u32 	%r8, [_Z8sqrt_gpuPfS_ii_param_2];
	ld.param.u32 	%r9, [_Z8sqrt_gpuPfS_ii_param_3];
	cvta.to.global.u64 	%rd1, %rd4;
	mov.u32 	%r10, %ctaid.x;
	mov.u32 	%r1, %ntid.x;
	mov.u32 	%r11, %tid.x;
	mad.lo.s32 	%r16, %r10, %r1, %r11;
	mul.lo.s32 	%r3, %r9, %r8;
	setp.ge.s32 	%p1, %r16, %r3;
	@%p1 bra 	$L__BB0_6;
	mov.u32 	%r12, %nctaid.x;
	mul.lo.s32 	%r4, %r1, %r12;
	cvta.to.global.u64 	%rd2, %rd3;
$L__BB0_2:
	div.s32 	%r13, %r16, %r8;
	mul.lo.s32 	%r14, %r13, %r8;
	sub.s32 	%r6, %r16, %r14;
	setp.ne.s32 	%p2, %r6, %r13;
	@%p2 bra 	$L__BB0_4;
	mul.wide.s32 	%rd7, %r6, 4;
	add.s64 	%rd8, %rd2, %rd7;
	ld.global.f32 	%f1, [%rd8];
	sqrt.rn.f32 	%f2, %f1;
	mul.wide.s32 	%rd9, %r16, 4;
	add.s64 	%rd10, %rd1, %rd9;
	st.global.f32 	[%rd10], %f2;
	bra.uni 	$L__BB0_5;
$L__BB0_4:
	mul.wide.s32 	%rd5, %r16, 4;
	add.s64 	%rd6, %rd1, %rd5;
	mov.b32 	%r15, 0;
	st.global.u32 	[%rd6], %r15;
$L__BB0_5:
	add.s32 	%r16, %r16, %r4;
	setp.lt.s32 	%p3, %r16, %r3;
	@%p3 bra 	$L__BB0_2;
$L__BB0_6:
	bar.sync 	0;
	ret;

}
	// .globl	_Z9sqrt_gpu2PfS_ii
.visible .entry _Z9sqrt_gpu2PfS_ii(
	.param .u64 .ptr .align 1 _Z9sqrt_gpu2PfS_ii_param_0,
	.param .u64 .ptr .align 1 _Z9sqrt_gpu2PfS_ii_param_1,
	.param .u32 _Z9sqrt_gpu2PfS_ii_param_2,
	.param .u32 _Z9sqrt_gpu2PfS_ii_param_3
)
{
	.reg .pred 	%p<4>;
	.reg .b32 	%r<19>;
	.reg .b32 	%f<3>;
	.reg .b64 	%rd<11>;

	ld.param.u64 	%rd3, [_Z9sqrt_gpu2PfS_ii_param_0];
	ld.param.u64 	%rd4, [_Z9sqrt_gpu2PfS_ii_param_1];
	ld.param.u32 	%r9, [_Z9sqrt_gpu2PfS_ii_param_2];
	ld.param.u32 	%r10, [_Z9sqrt_gpu2PfS_ii_param_3];
	cvta.to.global.u64 	%rd1, %rd4;
	mov.u32 	%r11, %ctaid.x;
	mov.u32 	%r1, %ntid.x;
	mov.u32 	%r12, %tid.x;
	mad.lo.s32 	%r18, %r11, %r1, %r12;
	mul.lo.s32 	%r3, %r10, %r10;
	setp.ge.s32 	%p1, %r18, %r3;
	@%p1 bra 	$L__BB1_6;
	sub.s32 	%r4, %r9, %r10;
	mov.u32 	%r13, %nctaid.x;
	mul.lo.s32 	%r5, %r1, %r13;
	cvta.to.global.u64 	%rd2, %rd3;
$L__BB1_2:
	div.s32 	%r14, %r18, %r10;
	mul.lo.s32 	%r15, %r14, %r10;
	sub.s32 	%r7, %r18, %r15;
	setp.ne.s32 	%p2, %r7, %r14;
	@%p2 bra 	$L__BB1_4;
	add.s32 	%r17, %r4, %r7;
	mul.wide.s32 	%rd7, %r17, 4;
	add.s64 	%rd8, %rd2, %rd7;
	ld.global.f32 	%f1, [%rd8];
	sqrt.rn.f32 	%f2, %f1;
	mul.wide.s32 	%rd9, %r18, 4;
	add.s64 	%rd10, %rd1, %rd9;
	st.global.f32 	[%rd10], %f2;
	bra.uni 	$L__BB1_5;
$L__BB1_4:
	mul.wide.s32 	%rd5, %r18, 4;
	add.s64 	%rd6, %rd1, %rd5;
	mov.b32 	%r16, 0;
	st.global.u32 	[%rd6], %r16;
$L__BB1_5:
	add.s32 	%r18, %r18, %r5;
	setp.lt.s32 	%p3, %r18, %r3;
	@%p3 bra 	$L__BB1_2;
$L__BB1_6:
	bar.sync 	0;
	ret;

}
	// .globl	_Z5upperPfS_ii
.visible .entry _Z5upperPfS_ii(
	.param .u64 .ptr .align 1 _Z5upperPfS_ii_param_0,
	.param .u64 .ptr .align 1 _Z5upperPfS_ii_param_1,
	.param .u32 _Z5upperPfS_ii_param_2,
	.param .u32 _Z5upperPfS_ii_param_3
)
{
	.reg .pred 	%p<18>;
	.reg .b32 	%r<43>;
	.reg .b32 	%f<6>;
	.reg .b64 	%rd<130>;

	ld.param.u64 	%rd59, [_Z5upperPfS_ii_param_0];
	ld.param.u64 	%rd60, [_Z5upperPfS_ii_param_1];
	ld.param.u32 	%r2, [_Z5upperPfS_ii_param_2];
	ld.param.u32 	%r3, [_Z5upperPfS_ii_param_3];
	cvta.to.global.u64 	%rd1, %rd60;
	cvta.to.global.u64 	%rd2, %rd59;
	mov.u32 	%r4, %ctaid.x;
	mov.u32 	%r5, %ntid.x;
	mov.u32 	%r6, %tid.x;
	mad.lo.s32 	%r1, %r4, %r5, %r6;
	mov.u32 	%r7, %nctaid.x;
	mul.lo.s32 	%r8, %r5, %r7;
	cvt.u64.u32 	%rd3, %r8;
	mul.lo.s32 	%r9, %r3, %r3;
	cvt.u64.u32 	%rd4, %r9;
	setp.ge.u32 	%p1, %r1, %r9;
	@%p1 bra 	$L__BB2_40;
	cvt.u64.u32 	%rd120, %r1;
	cvt.s64.s32 	%rd6, %r3;
	cvt.s64.s32 	%rd7, %r2;
	add.s64 	%rd61, %rd3, %rd120;
	max.u64 	%rd62, %rd61, %rd4;
	setp.lt.u64 	%p2, %rd61, %rd4;
	selp.u64 	%rd8, 1, 0, %p2;
	add.s64 	%rd63, %rd61, %rd8;
	sub.s64 	%rd9, %rd62, %rd63;
	and.b64  	%rd64, %rd9, -4294967296;
	setp.ne.s64 	%p3, %rd64, 0;
	@%p3 bra 	$L__BB2_3;
	cvt.u32.u64 	%r10, %rd3;
	cvt.u32.u64 	%r11, %rd9;
	div.u32 	%r12, %r11, %r10;
	cvt.u64.u32 	%rd114, %r12;
	bra.uni 	$L__BB2_4;
$L__BB2_3:
	div.u64 	%rd114, %rd9, %rd3;
$L__BB2_4:
	add.s64 	%rd13, %rd114, %rd8;
	and.b64  	%rd65, %rd13, 3;
	setp.eq.s64 	%p4, %rd65, 3;
	@%p4 bra 	$L__BB2_13;
	shl.b64 	%rd66, %rd120, 2;
	add.s64 	%rd116, %rd1, %rd66;
	shl.b64 	%rd15, %rd3, 2;
	add.s64 	%rd67, %rd13, 1;
	and.b64  	%rd115, %rd67, 3;
	cvt.u32.u64 	%r13, %rd6;
$L__BB2_6:
	.pragma "nounroll";
	or.b64  	%rd68, %rd120, %rd6;
	and.b64  	%rd69, %rd68, -4294967296;
	setp.ne.s64 	%p5, %rd69, 0;
	@%p5 bra 	$L__BB2_8;
	cvt.u32.u64 	%r14, %rd120;
	div.u32 	%r15, %r14, %r13;
	mul.lo.s32 	%r16, %r15, %r13;
	sub.s32 	%r17, %r14, %r16;
	cvt.u64.u32 	%rd118, %r15;
	cvt.u64.u32 	%rd119, %r17;
	bra.uni 	$L__BB2_9;
$L__BB2_8:
	div.s64 	%rd118, %rd120, %rd6;
	mul.lo.s64 	%rd70, %rd118, %rd6;
	sub.s64 	%rd119, %rd120, %rd70;
$L__BB2_9:
	setp.lt.s64 	%p6, %rd118, %rd119;
	@%p6 bra 	$L__BB2_11;
	mad.lo.s64 	%rd71, %rd118, %rd7, %rd119;
	shl.b64 	%rd72, %rd71, 2;
	add.s64 	%rd73, %rd2, %rd72;
	ld.global.f32 	%f1, [%rd73];
	st.global.f32 	[%rd116], %f1;
	bra.uni 	$L__BB2_12;
$L__BB2_11:
	mov.b32 	%r18, 0;
	st.global.u32 	[%rd116], %r18;
$L__BB2_12:
	add.s64 	%rd120, %rd120, %rd3;
	add.s64 	%rd116, %rd116, %rd15;
	add.s64 	%rd115, %rd115, -1;
	setp.ne.s64 	%p7, %rd115, 0;
	@%p7 bra 	$L__BB2_6;
$L__BB2_13:
	setp.lt.u64 	%p8, %rd13, 3;
	@%p8 bra 	$L__BB2_40;
	cvt.u32.u64 	%r19, %rd6;
$L__BB2_15:
	or.b64  	%rd74, %rd120, %rd6;
	and.b64  	%rd75, %rd74, -4294967296;
	setp.ne.s64 	%p9, %rd75, 0;
	@%p9 bra 	$L__BB2_17;
	cvt.u32.u64 	%r20, %rd120;
	div.u32 	%r21, %r20, %r19;
	mul.lo.s32 	%r22, %r21, %r19;
	sub.s32 	%r23, %r20, %r22;
	cvt.u64.u32 	%rd122, %r21;
	cvt.u64.u32 	%rd123, %r23;
	bra.uni 	$L__BB2_18;
$L__BB2_17:
	div.s64 	%rd122, %rd120, %rd6;
	mul.lo.s64 	%rd76, %rd122, %rd6;
	sub.s64 	%rd123, %rd120, %rd76;
$L__BB2_18:
	setp.lt.s64 	%p10, %rd122, %rd123;
	@%p10 bra 	$L__BB2_20;
	mad.lo.s64 	%rd77, %rd122, %rd7, %rd123;
	shl.b64 	%rd78, %rd77, 2;
	add.s64 	%rd79, %rd2, %rd78;
	ld.global.f32 	%f2, [%rd79];
	shl.b64 	%rd80, %rd120, 2;
	add.s64 	%rd81, %rd1, %rd80;
	st.global.f32 	[%rd81], %f2;
	bra.uni 	$L__BB2_21;
$L__BB2_20:
	shl.b64 	%rd82, %rd120, 2;
	add.s64 	%rd83, %rd1, %rd82;
	mov.b32 	%r24, 0;
	st.global.u32 	[%rd83], %r24;
$L__BB2_21:
	add.s64 	%rd37, %rd120, %rd3;
	or.b64  	%rd84, %rd37, %rd6;
	and.b64  	%rd85, %rd84, -4294967296;
	setp.ne.s64 	%p11, %rd85, 0;
	@%p11 bra 	$L__BB2_23;
	cvt.u32.u64 	%r26, %rd37;
	div.u32 	%r27, %r26, %r19;
	mul.lo.s32 	%r28, %r27, %r19;
	sub.s32 	%r29, %r26, %r28;
	cvt.u64.u32 	%rd124, %r27;
	cvt.u64.u32 	%rd125, %r29;
	bra.uni 	$L__BB2_24;
$L__BB2_23:
	div.s64 	%rd124, %rd37, %rd6;
	mul.lo.s64 	%rd86, %rd124, %rd6;
	sub.s64 	%rd125, %rd37, %rd86;
$L__BB2_24:
	setp.lt.s64 	%p12, %rd124, %rd125;
	@%p12 bra 	$L__BB2_26;
	mad.lo.s64 	%rd87, %rd124, %rd7, %rd125;
	shl.b64 	%rd88, %rd87, 2;
	add.s64 	%rd89, %rd2, %rd88;
	ld.global.f32 	%f3, [%rd89];
	shl.b64 	%rd90, %rd37, 2;
	add.s64 	%rd91, %rd1, %rd90;
	st.global.f32 	[%rd91], %f3;
	bra.uni 	$L__BB2_27;
$L__BB2_26:
	shl.b64 	%rd92, %rd37, 2;
	add.s64 	%rd93, %rd1, %rd92;
	mov.b32 	%r30, 0;
	st.global.u32 	[%rd93], %r30;
$L__BB2_27:
	add.s64 	%rd44, %rd37, %rd3;
	or.b64  	%rd94, %rd44, %rd6;
	and.b64  	%rd95, %rd94, -4294967296;
	setp.ne.s64 	%p13, %rd95, 0;
	@%p13 bra 	$L__BB2_29;
	cvt.u32.u64 	%r32, %rd44;
	div.u32 	%r33, %r32, %r19;
	mul.lo.s32 	%r34, %r33, %r19;
	sub.s32 	%r35, %r32, %r34;
	cvt.u64.u32 	%rd126, %r33;
	cvt.u64.u32 	%rd127, %r35;
	bra.uni 	$L__BB2_30;
$L__BB2_29:
	div.s64 	%rd126, %rd44, %rd6;
	mul.lo.s64 	%rd96, %rd126, %rd6;
	sub.s64 	%rd127, %rd44, %rd96;
$L__BB2_30:
	setp.lt.s64 	%p14, %rd126, %rd127;
	@%p14 bra 	$L__BB2_32;
	mad.lo.s64 	%rd97, %rd126, %rd7, %rd127;
	shl.b64 	%rd98, %rd97, 2;
	add.s64 	%rd99, %rd2, %rd98;
	ld.global.f32 	%f4, [%rd99];
	shl.b64 	%rd100, %rd44, 2;
	add.s64 	%rd101, %rd1, %rd100;
	st.global.f32 	[%rd101], %f4;
	bra.uni 	$L__BB2_33;
$L__BB2_32:
	shl.b64 	%rd102, %rd44, 2;
	add.s64 	%rd103, %rd1, %rd102;
	mov.b32 	%r36, 0;
	st.global.u32 	[%rd103], %r36;
$L__BB2_33:
	add.s64 	%rd51, %rd44, %rd3;
	or.b64  	%rd104, %rd51, %rd6;
	and.b64  	%rd105, %rd104, -4294967296;
	setp.ne.s64 	%p15, %rd105, 0;
	@%p15 bra 	$L__BB2_35;
	cvt.u32.u64 	%r38, %rd51;
	div.u32 	%r39, %r38, %r19;
	mul.lo.s32 	%r40, %r39, %r19;
	sub.s32 	%r41, %r38, %r40;
	cvt.u64.u32 	%rd128, %r39;
	cvt.u64.u32 	%rd129, %r41;
	bra.uni 	$L__BB2_36;
$L__BB2_35:
	div.s64 	%rd128, %rd51, %rd6;
	mul.lo.s64 	%rd106, %rd128, %rd6;
	sub.s64 	%rd129, %rd51, %rd106;
$L__BB2_36:
	setp.lt.s64 	%p16, %rd128, %rd129;
	@%p16 bra 	$L__BB2_38;
	mad.lo.s64 	%rd107, %rd128, %rd7, %rd129;
	shl.b64 	%rd108, %rd107, 2;
	add.s64 	%rd109, %rd2, %rd108;
	ld.global.f32 	%f5, [%rd109];
	shl.b64 	%rd110, %rd51, 2;
	add.s64 	%rd111, %rd1, %rd110;
	st.global.f32 	[%rd111], %f5;
	bra.uni 	$L__BB2_39;
$L__BB2_38:
	shl.b64 	%rd112, %rd51, 2;
	add.s64 	%rd113, %rd1, %rd112;
	mov.b32 	%r42, 0;
	st.global.u32 	[%rd113], %r42;
$L__BB2_39:
	add.s64 	%rd120, %rd51, %rd3;
	setp.lt.u64 	%p17, %rd120, %rd4;
	@%p17 bra 	$L__BB2_15;
$L__BB2_40:
	bar.sync 	0;
	ret;

}


// ===== COMPILED SASS (sm_100) =====

	.target	sm_100

	.elftype	@"ET_EXEC"


//--------------------- .note.nv.tkinfo           --------------------------
	.section	.note.nv.tkinfo,"",@"SHT_NOTE"
	.sectionflags	@"SHF_NOTE_NV_TKINFO"
	.tkinfo
        /*0018*/ 	.word	0x00000002
        /*0030*/ 	.string	""
        /*0030*/ 	.string	"ptxas"
        /*0030*/ 	.string	"Cuda compilation tools, release 13.0, V13.0.88"
        /*0030*/ 	.string	"Build cuda_13.0.r13.0/compiler.36424714_0"
        /*0030*/ 	.string	"-arch sm_100 -m 64 "



//--------------------- .note.nv.cuinfo           --------------------------
	.section	.note.nv.cuinfo,"",@"SHT_NOTE"
	.sectionflags	@"SHF_NOTE_NV_CUINFO"
        /*0018*/ 	.short	0x0002
        /*001a*/ 	.short	0x0064
        /*001c*/ 	.short	0x0082
	.zero		2


//--------------------- .nv.info                  --------------------------
	.section	.nv.info,"",@"SHT_CUDA_INFO"
	.align	4


	//----- nvinfo : EIATTR_REGCOUNT
	.align		4
        /*0000*/ 	.byte	0x04, 0x2f
        /*0002*/ 	.short	(.L_1 - .L_0)
	.align		4
.L_0:
        /*0004*/ 	.word	index@(_Z8sqrt_gpuPfS_ii)
        /*0008*/ 	.word	0x00000013


	//----- nvinfo : EIATTR_FRAME_SIZE
	.align		4
.L_1:
        /*000c*/ 	.byte	0x04, 0x11
        /*000e*/ 	.short	(.L_3 - .L_2)
	.align		4
.L_2:
        /*0010*/ 	.word	index@($__internal_3_$__cuda_sm20_sqrt_rn_f32_slowpath)
        /*0014*/ 	.word	0x00000000


	//----- nvinfo : EIATTR_FRAME_SIZE
	.align		4
.L_3:
        /*0018*/ 	.byte	0x04, 0x11
        /*001a*/ 	.short	(.L_5 - .L_4)
	.align		4
.L_4:
        /*001c*/ 	.word	index@(_Z8sqrt_gpuPfS_ii)
        /*0020*/ 	.word	0x00000000


	//----- nvinfo : EIATTR_REGCOUNT
	.align		4
.L_5:
        /*0024*/ 	.byte	0x04, 0x2f
        /*0026*/ 	.short	(.L_7 - .L_6)
	.align		4
.L_6:
        /*0028*/ 	.word	index@(_Z9sqrt_gpu2PfS_ii)
        /*002c*/ 	.word	0x00000013


	//----- nvinfo : EIATTR_FRAME_SIZE
	.align		4
.L_7:
        /*0030*/ 	.byte	0x04, 0x11
        /*0032*/ 	.short	(.L_9 - .L_8)
	.align		4
.L_8:
        /*0034*/ 	.word	index@($__internal_2_$__cuda_sm20_sqrt_rn_f32_slowpath)
        /*0038*/ 	.word	0x00000000


	//----- nvinfo : EIATTR_FRAME_SIZE
	.align		4
.L_9:
        /*003c*/ 	.byte	0x04, 0x11
        /*003e*/ 	.short	(.L_11 - .L_10)
	.align		4
.L_10:
        /*0040*/ 	.word	index@(_Z9sqrt_gpu2PfS_ii)
        /*0044*/ 	.word	0x00000000


	//----- nvinfo : EIATTR_REGCOUNT
	.align		4
.L_11:
        /*0048*/ 	.byte	0x04, 0x2f
        /*004a*/ 	.short	(.L_13 - .L_12)
	.align		4
.L_12:
        /*004c*/ 	.word	index@(_Z5upperPfS_ii)
        /*0050*/ 	.word	0x0000001e


	//----- nvinfo : EIATTR_FRAME_SIZE
	.align		4
.L_13:
        /*0054*/ 	.byte	0x04, 0x11
        /*0056*/ 	.short	(.L_15 - .L_14)
	.align		4
.L_14:
        /*0058*/ 	.word	index@($__internal_1_$__cuda_sm20_div_u64)
        /*005c*/ 	.word	0x00000000


	//----- nvinfo : EIATTR_FRAME_SIZE
	.align		4
.L_15:
        /*0060*/ 	.byte	0x04, 0x11
        /*0062*/ 	.short	(.L_17 - .L_16)
	.align		4
.L_16:
        /*0064*/ 	.word	index@($__internal_0_$__cuda_sm20_div_s64)
        /*0068*/ 	.word	0x00000000


	//----- nvinfo : EIATTR_FRAME_SIZE
	.align		4
.L_17:
        /*006c*/ 	.byte	0x04, 0x11
        /*006e*/ 	.short	(.L_19 - .L_18)
	.align		4
.L_18:
        /*0070*/ 	.word	index@(_Z5upperPfS_ii)
        /*0074*/ 	.word	0x00000000


	//----- nvinfo : EIATTR_MIN_STACK_SIZE
	.align		4
.L_19:
        /*0078*/ 	.byte	0x04, 0x12
        /*007a*/ 	.short	(.L_21 - .L_20)
	.align		4
.L_20:
        /*007c*/ 	.word	index@(_Z5upperPfS_ii)
        /*0080*/ 	.word	0x00000000


	//----- nvinfo : EIATTR_MIN_STACK_SIZE
	.align		4
.L_21:
        /*0084*/ 	.byte	0x04, 0x12
        /*0086*/ 	.short	(.L_23 - .L_22)
	.align		4
.L_22:
        /*0088*/ 	.word	index@(_Z9sqrt_gpu2PfS_ii)
        /*008c*/ 	.word	0x00000000


	//----- nvinfo : EIATTR_MIN_STACK_SIZE
	.align		4
.L_23:
        /*0090*/ 	.byte	0x04, 0x12
        /*0092*/ 	.short	(.L_25 - .L_24)
	.align		4
.L_24:
        /*0094*/ 	.word	index@(_Z8sqrt_gpuPfS_ii)
        /*0098*/ 	.word	0x00000000
.L_25:


//--------------------- .nv.compat                --------------------------
	.section	.nv.compat,"",@"SHT_CUDA_COMPAT_INFO"
	.align	4
        /*0000*/ 	.byte	0x02, 0x09, 0x00, 0x00, 0x02, 0x02, 0x01, 0x00, 0x02, 0x05, 0x05, 0x00, 0x03, 0x07, 0x01, 0x01
        /*0010*/ 	.byte	0x02, 0x03, 0x00, 0x00, 0x02, 0x06, 0x01, 0x00, 0x04, 0x0b, 0x08, 0x00, 0x01, 0x00, 0x00, 0x00
        /*0020*/ 	.byte	0x00, 0x00, 0x00, 0x00


//--------------------- .nv.info._Z5upperPfS_ii   --------------------------
	.section	.nv.info._Z5upperPfS_ii,"",@"SHT_CUDA_INFO"
	.sectionflags	@""
	.align	4


	//----- nvinfo : EIATTR_CUDA_API_VERSION
	.align		4
        /*0000*/ 	.byte	0x04, 0x37
        /*0002*/ 	.short	(.L_27 - .L_26)
.L_26:
        /*0004*/ 	.word	0x00000082


	//----- nvinfo : EIATTR_KPARAM_INFO
	.align		4
.L_27:
        /*0008*/ 	.byte	0x04, 0x17
        /*000a*/ 	.short	(.L_29 - .L_28)
.L_28:
        /*000c*/ 	.word	0x00000000
        /*0010*/ 	.short	0x0003
        /*0012*/ 	.short	0x0014
        /*0014*/ 	.byte	0x00, 0xf0, 0x11, 0x00


	//----- nvinfo : EIATTR_KPARAM_INFO
	.align		4
.L_29:
        /*0018*/ 	.byte	0x04, 0x17
        /*001a*/ 	.short	(.L_31 - .L_30)
.L_30:
        /*001c*/ 	.word	0x00000000
        /*0020*/ 	.short	0x0002
        /*0022*/ 	.short	0x0010
        /*0024*/ 	.byte	0x00, 0xf0, 0x11, 0x00


	//----- nvinfo : EIATTR_KPARAM_INFO
	.align		4
.L_31:
        /*0028*/ 	.byte	0x04, 0x17
        /*002a*/ 	.short	(.L_33 - .L_32)
.L_32:
        /*002c*/ 	.word	0x00000000
        /*0030*/ 	.short	0x0001
        /*0032*/ 	.short	0x0008
        /*0034*/ 	.byte	0x00, 0xf5, 0x21, 0x00


	//----- nvinfo : EIATTR_KPARAM_INFO
	.align		4
.L_33:
        /*0038*/ 	.byte	0x04, 0x17
        /*003a*/ 	.short	(.L_35 - .L_34)
.L_34:
        /*003c*/ 	.word	0x00000000
        /*0040*/ 	.short	0x0000
        /*0042*/ 	.short	0x0000
        /*0044*/ 	.byte	0x00, 0xf5, 0x21, 0x00


	//----- nvinfo : EIATTR_SPARSE_MMA_MASK
	.align		4
.L_35:
        /*0048*/ 	.byte	0x03, 0x50
        /*004a*/ 	.short	0x0000


	//----- nvinfo : EIATTR_MAXREG_COUNT
	.align		4
        /*004c*/ 	.byte	0x03, 0x1b
        /*004e*/ 	.short	0x00ff


	//----- nvinfo : EIATTR_NUM_BARRIERS
	.align		4
        /*0050*/ 	.byte	0x02, 0x4c
        /*0052*/ 	.byte	0x01
	.zero		1


	//----- nvinfo : EIATTR_MERCURY_ISA_VERSION
	.align		4
        /*0054*/ 	.byte	0x03, 0x5f
        /*0056*/ 	.short	0x0101


	//----- nvinfo : EIATTR_VRC_CTA_INIT_COUNT
	.align		4
        /*0058*/ 	.byte	0x02, 0x4a
	.zero		1
	.zero		1


	//----- nvinfo : EIATTR_EXIT_INSTR_OFFSETS
	.align		4
        /*005c*/ 	.byte	0x04, 0x1c
        /*005e*/ 	.short	(.L_37 - .L_36)


	//   ....[0]....
.L_36:
        /*0060*/ 	.word	0x00001940


	//----- nvinfo : EIATTR_CRS_STACK_SIZE
	.align		4
.L_37:
        /*0064*/ 	.byte	0x04, 0x1e
        /*0066*/ 	.short	(.L_39 - .L_38)
.L_38:
        /*0068*/ 	.word	0x00000000


	//----- nvinfo : EIATTR_CBANK_PARAM_SIZE
	.align		4
.L_39:
        /*006c*/ 	.byte	0x03, 0x19
        /*006e*/ 	.short	0x0018


	//----- nvinfo : EIATTR_PARAM_CBANK
	.align		4
        /*0070*/ 	.byte	0x04, 0x0a
        /*0072*/ 	.short	(.L_41 - .L_40)
	.align		4
.L_40:
        /*0074*/ 	.word	index@(.nv.constant0._Z5upperPfS_ii)
        /*0078*/ 	.short	0x0380
        /*007a*/ 	.short	0x0018


	//----- nvinfo : EIATTR_SW_WAR
	.align		4
.L_41:
        /*007c*/ 	.byte	0x04, 0x36
        /*007e*/ 	.short	(.L_43 - .L_42)
.L_42:
        /*0080*/ 	.word	0x00000008
.L_43:


//--------------------- .nv.info._Z9sqrt_gpu2PfS_ii --------------------------
	.section	.nv.info._Z9sqrt_gpu2PfS_ii,"",@"SHT_CUDA_INFO"
	.sectionflags	@""
	.align	4


	//----- nvinfo : EIATTR_CUDA_API_VERSION
	.align		4
        /*0000*/ 	.byte	0x04, 0x37
        /*0002*/ 	.short	(.L_45 - .L_44)
.L_44:
        /*0004*/ 	.word	0x00000082


	//----- nvinfo : EIATTR_KPARAM_INFO
	.align		4
.L_45:
        /*0008*/ 	.byte	0x04, 0x17
        /*000a*/ 	.short	(.L_47 - .L_46)
.L_46:
        /*000c*/ 	.word	0x00000000
        /*0010*/ 	.short	0x0003
        /*0012*/ 	.short	0x0014
        /*0014*/ 	.byte	0x00, 0xf0, 0x11, 0x00


	//----- nvinfo : EIATTR_KPARAM_INFO
	.align		4
.L_47:
        /*0018*/ 	.byte	0x04, 0x17
        /*001a*/ 	.short	(.L_49 - .L_48)
.L_48:
        /*001c*/ 	.word	0x00000000
        /*0020*/ 	.short	0x0002
        /*0022*/ 	.short	0x0010
        /*0024*/ 	.byte	0x00, 0xf0, 0x11, 0x00


	//----- nvinfo : EIATTR_KPARAM_INFO
	.align		4
.L_49:
        /*0028*/ 	.byte	0x04, 0x17
        /*002a*/ 	.short	(.L_51 - .L_50)
.L_50:
        /*002c*/ 	.word	0x00000000
        /*0030*/ 	.short	0x0001
        /*0032*/ 	.short	0x0008
        /*0034*/ 	.byte	0x00, 0xf5, 0x21, 0x00


	//----- nvinfo : EIATTR_KPARAM_INFO
	.align		4
.L_51:
        /*0038*/ 	.byte	0x04, 0x17
        /*003a*/ 	.short	(.L_53 - .L_52)
.L_52:
        /*003c*/ 	.word	0x00000000
        /*0040*/ 	.short	0x0000
        /*0042*/ 	.short	0x0000
        /*0044*/ 	.byte	0x00, 0xf5, 0x21, 0x00


	//----- nvinfo : EIATTR_SPARSE_MMA_MASK
	.align		4
.L_53:
        /*0048*/ 	.byte	0x03, 0x50
        /*004a*/ 	.short	0x0000


	//----- nvinfo : EIATTR_MAXREG_COUNT
	.align		4
        /*004c*/ 	.byte	0x03, 0x1b
        /*004e*/ 	.short	0x00ff


	//----- nvinfo : EIATTR_NUM_BARRIERS
	.align		4
        /*0050*/ 	.byte	0x02, 0x4c
        /*0052*/ 	.byte	0x01
	.zero		1


	//----- nvinfo : EIATTR_MERCURY_ISA_VERSION
	.align		4
        /*0054*/ 	.byte	0x03, 0x5f
        /*0056*/ 	.short	0x0101


	//----- nvinfo : EIATTR_VRC_CTA_INIT_COUNT
	.align		4
        /*0058*/ 	.byte	0x02, 0x4a
	.zero		1
	.zero		1


	//----- nvinfo : EIATTR_EXIT_INSTR_OFFSETS
	.align		4
        /*005c*/ 	.byte	0x04, 0x1c
        /*005e*/ 	.short	(.L_55 - .L_54)


	//   ....[0]....
.L_54:
        /*0060*/ 	.word	0x000004e0


	//----- nvinfo : EIATTR_CRS_STACK_SIZE
	.align		4
.L_55:
        /*0064*/ 	.byte	0x04, 0x1e
        /*0066*/ 	.short	(.L_57 - .L_56)
.L_56:
        /*0068*/ 	.word	0x00000000


	//----- nvinfo : EIATTR_CBANK_PARAM_SIZE
	.align		4
.L_57:
        /*006c*/ 	.byte	0x03, 0x19
        /*006e*/ 	.short	0x0018


	//----- nvinfo : EIATTR_PARAM_CBANK
	.align		4
        /*0070*/ 	.byte	0x04, 0x0a
        /*0072*/ 	.short	(.L_59 - .L_58)
	.align		4
.L_58:
        /*0074*/ 	.word	index@(.nv.constant0._Z9sqrt_gpu2PfS_ii)
        /*0078*/ 	.short	0x0380
        /*007a*/ 	.short	0x0018


	//----- nvinfo : EIATTR_SW_WAR
	.align		4
.L_59:
        /*007c*/ 	.byte	0x04, 0x36
        /*007e*/ 	.short	(.L_61 - .L_60)
.L_60:
        /*0080*/ 	.word	0x00000008
.L_61:


//--------------------- .nv.info._Z8sqrt_gpuPfS_ii --------------------------
	.section	.nv.info._Z8sqrt_gpuPfS_ii,"",@"SHT_CUDA_INFO"
	.sectionflags	@""
	.align	4


	//----- nvinfo : EIATTR_CUDA_API_VERSION
	.align		4
        /*0000*/ 	.byte	0x04, 0x37
        /*0002*/ 	.short	(.L_63 - .L_62)
.L_62:
        /*0004*/ 	.word	0x00000082


	//----- nvinfo : EIATTR_KPARAM_INFO
	.align		4
.L_63:
        /*0008*/ 	.byte	0x04, 0x17
        /*000a*/ 	.short	(.L_65 - .L_64)
.L_64:
        /*000c*/ 	.word	0x00000000
        /*0010*/ 	.short	0x0003
        /*0012*/ 	.short	0x0014
        /*0014*/ 	.byte	0x00, 0xf0, 0x11, 0x00


	//----- nvinfo : EIATTR_KPARAM_INFO
	.align		4
.L_65:
        /*0018*/ 	.byte	0x04, 0x17
        /*001a*/ 	.short	(.L_67 - .L_66)
.L_66:
        /*001c*/ 	.word	0x00000000
        /*0020*/ 	.short	0x0002
        /*0022*/ 	.short	0x0010
        /*0024*/ 	.byte	0x00, 0xf0, 0x11, 0x00


	//----- nvinfo : EIATTR_KPARAM_INFO
	.align		4
.L_67:
        /*0028*/ 	.byte	0x04, 0x17
        /*002a*/ 	.short	(.L_69 - .L_68)
.L_68:
        /*002c*/ 	.word	0x00000000
        /*0030*/ 	.short	0x0001
        /*0032*/ 	.short	0x0008
        /*0034*/ 	.byte	0x00, 0xf5, 0x21, 0x00


	//----- nvinfo : EIATTR_KPARAM_INFO
	.align		4
.L_69:
        /*0038*/ 	.byte	0x04, 0x17
        /*003a*/ 	.short	(.L_71 - .L_70)
.L_70:
        /*003c*/ 	.word	0x00000000
        /*0040*/ 	.short	0x0000
        /*0042*/ 	.short	0x0000
        /*0044*/ 	.byte	0x00, 0xf5, 0x21, 0x00


	//----- nvinfo : EIATTR_SPARSE_MMA_MASK
	.align		4
.L_71:
        /*0048*/ 	.byte	0x03, 0x50
        /*004a*/ 	.short	0x0000


	//----- nvinfo : EIATTR_MAXREG_COUNT
	.align		4
        /*004c*/ 	.byte	0x03, 0x1b
        /*004e*/ 	.short	0x00ff


	//----- nvinfo : EIATTR_NUM_BARRIERS
	.align		4
        /*0050*/ 	.byte	0x02, 0x4c
        /*0052*/ 	.byte	0x01
	.zero		1


	//----- nvinfo : EIATTR_MERCURY_ISA_VERSION
	.align		4
        /*0054*/ 	.byte	0x03, 0x5f
        /*0056*/ 	.short	0x0101


	//----- nvinfo : EIATTR_VRC_CTA_INIT_COUNT
	.align		4
        /*0058*/ 	.byte	0x02, 0x4a
	.zero		1
	.zero		1


	//----- nvinfo : EIATTR_EXIT_INSTR_OFFSETS
	.align		4
        /*005c*/ 	.byte	0x04, 0x1c
        /*005e*/ 	.short	(.L_73 - .L_72)


	//   ....[0]....
.L_72:
        /*0060*/ 	.word	0x000004c0


	//----- nvinfo : EIATTR_CRS_STACK_SIZE
	.align		4
.L_73:
        /*0064*/ 	.byte	0x04, 0x1e
        /*0066*/ 	.short	(.L_75 - .L_74)
.L_74:
        /*0068*/ 	.word	0x00000000


	//----- nvinfo : EIATTR_CBANK_PARAM_SIZE
	.align		4
.L_75:
        /*006c*/ 	.byte	0x03, 0x19
        /*006e*/ 	.short	0x0018


	//----- nvinfo : EIATTR_PARAM_CBANK
	.align		4
        /*0070*/ 	.byte	0x04, 0x0a
        /*0072*/ 	.short	(.L_77 - .L_76)
	.align		4
.L_76:
        /*0074*/ 	.word	index@(.nv.constant0._Z8sqrt_gpuPfS_ii)
        /*0078*/ 	.short	0x0380
        /*007a*/ 	.short	0x0018


	//----- nvinfo : EIATTR_SW_WAR
	.align		4
.L_77:
        /*007c*/ 	.byte	0x04, 0x36
        /*007e*/ 	.short	(.L_79 - .L_78)
.L_78:
        /*0080*/ 	.word	0x00000008
.L_79:


//--------------------- .nv.callgraph             --------------------------
	.section	.nv.callgraph,"",@"SHT_CUDA_CALLGRAPH"
	.align	4
	.sectionentsize	8
	.align		4
        /*0000*/ 	.word	0x00000000
	.align		4
        /*0004*/ 	.word	0xffffffff
	.align		4
        /*0008*/ 	.word	0x00000000
	.align		4
        /*000c*/ 	.word	0xfffffffe
	.align		4
        /*0010*/ 	.word	0x00000000
	.align		4
        /*0014*/ 	.word	0xfffffffd
	.align		4
        /*0018*/ 	.word	0x00000000
	.align		4
        /*001c*/ 	.word	0xfffffffc


//--------------------- .text._Z5upperPfS_ii      --------------------------
	.section	.text._Z5upperPfS_ii,"ax",@progbits
	.align	128
        .global         _Z5upperPfS_ii
        .type           _Z5upperPfS_ii,@function
        .size           _Z5upperPfS_ii,(.L_x_48 - _Z5upperPfS_ii)
        .other          _Z5upperPfS_ii,@"STO_CUDA_ENTRY STV_DEFAULT"
_Z5upperPfS_ii:
.text._Z5upperPfS_ii:
[----:B------:R-:W-:Y:S01]  /*0000*/  LDC R1, c[0x0][0x37c] ;  /* 0x0000df00ff017b82 */ /* 0x000fe20000000800 */
[----:B------:R-:W0:Y:S07]  /*0010*/  S2R R3, SR_TID.X ;  /* 0x0000000000037919 */ /* 0x000e2e0000002100 */
[----:B------:R-:W0:Y:S01]  /*0020*/  S2UR UR5, SR_CTAID.X ;  /* 0x00000000000579c3 */ /* 0x000e220000002500 */
[----:B------:R-:W1:Y:S01]  /*0030*/  LDCU UR4, c[0x0][0x394] ;  /* 0x00007280ff0477ac */ /* 0x000e620008000800 */
[----:B------:R-:W-:Y:S01]  /*0040*/  BSSY.RECONVERGENT B0, `(.L_x_0) ;  /* 0x000018e000007945 */ /* 0x000fe20003800200 */
[----:B------:R-:W2:Y:S05]  /*0050*/  LDCU UR9, c[0x0][0x394] ;  /* 0x00007280ff0977ac */ /* 0x000eaa0008000800 */
[----:B------:R-:W0:Y:S01]  /*0060*/  LDC R4, c[0x0][0x360] ;  /* 0x0000d800ff047b82 */ /* 0x000e220000000800 */
[----:B------:R-:W3:Y:S01]  /*0070*/  LDCU UR6, c[0x0][0x370] ;  /* 0x00006e00ff0677ac */ /* 0x000ee20008000800 */
[----:B------:R-:W4:Y:S01]  /*0080*/  LDCU UR8, c[0x0][0x394] ;  /* 0x00007280ff0877ac */ /* 0x000f220008000800 */
[----:B-1----:R-:W-:Y:S01]  /*0090*/  UIMAD UR4, UR4, UR4, URZ ;  /* 0x00000004040472a4 */ /* 0x002fe2000f8e02ff */
[----:B0-----:R-:W-:-:S02]  /*00a0*/  IMAD R20, R4, UR5, R3 ;  /* 0x0000000504147c24 */ /* 0x001fc4000f8e0203 */
[----:B---3--:R-:W-:-:S03]  /*00b0*/  IMAD R4, R4, UR6, RZ ;  /* 0x0000000604047c24 */ /* 0x008fc6000f8e02ff */
[----:B------:R-:W-:-:S13]  /*00c0*/  ISETP.GE.U32.AND P0, PT, R20, UR4, PT ;  /* 0x0000000414007c0c */ /* 0x000fda000bf06070 */
[----:B--2-4-:R-:W-:Y:S05]  /*00d0*/  @P0 BRA `(.L_x_1) ;  /* 0x0000001800100947 */ /* 0x014fea0003800000 */
[----:B------:R-:W-:Y:S01]  /*00e0*/  IADD3 R3, P1, PT, R20, R4, RZ ;  /* 0x0000000414037210 */ /* 0x000fe20007f3e0ff */
[----:B------:R-:W-:Y:S01]  /*00f0*/  BSSY.RECONVERGENT B1, `(.L_x_2) ;  /* 0x0000024000017945 */ /* 0x000fe20003800200 */
[----:B------:R-:W-:Y:S02]  /*0100*/  IMAD.MOV.U32 R11, RZ, RZ, RZ ;  /* 0x000000ffff0b7224 */ /* 0x000fe400078e00ff */
[C---:B------:R-:W-:Y:S01]  /*0110*/  ISETP.GE.U32.AND P0, PT, R3.reuse, UR4, PT ;  /* 0x0000000403007c0c */ /* 0x040fe2000bf06070 */
[----:B------:R-:W-:Y:S01]  /*0120*/  IMAD.X R5, RZ, RZ, RZ, P1 ;  /* 0x000000ffff057224 */ /* 0x000fe200008e06ff */
[----:B------:R-:W-:-:S04]  /*0130*/  ISETP.GT.U32.AND P1, PT, R3, UR4, PT ;  /* 0x0000000403007c0c */ /* 0x000fc8000bf24070 */
[C---:B------:R-:W-:Y:S02]  /*0140*/  ISETP.GE.U32.AND.EX P0, PT, R5.reuse, RZ, PT, P0 ;  /* 0x000000ff0500720c */ /* 0x040fe40003f06100 */
[----:B------:R-:W-:Y:S02]  /*0150*/  ISETP.GT.U32.AND.EX P1, PT, R5, RZ, PT, P1 ;  /* 0x000000ff0500720c */ /* 0x000fe40003f24110 */
[----:B------:R-:W-:Y:S02]  /*0160*/  SEL R21, RZ, 0x1, P0 ;  /* 0x00000001ff157807 */ /* 0x000fe40000000000 */
[----:B------:R-:W-:Y:S02]  /*0170*/  SEL R0, R3, UR4, P1 ;  /* 0x0000000403007c07 */ /* 0x000fe40008800000 */
[----:B------:R-:W-:Y:S02]  /*0180*/  SEL R2, R5, RZ, P1 ;  /* 0x000000ff05027207 */ /* 0x000fe40000800000 */
[----:B------:R-:W-:-:S04]  /*0190*/  IADD3 R3, P0, P1, R0, -R3, -R21 ;  /* 0x8000000300037210 */ /* 0x000fc8000791e815 */
[----:B------:R-:W-:-:S04]  /*01a0*/  IADD3.X R0, PT, PT, R2, -0x1, ~R5, P0, P1 ;  /* 0xffffffff02007810 */ /* 0x000fc800007e2c05 */
[----:B------:R-:W-:-:S13]  /*01b0*/  ISETP.NE.U32.AND P0, PT, R0, RZ, PT ;  /* 0x000000ff0000720c */ /* 0x000fda0003f05070 */
[----:B------:R-:W-:Y:S05]  /*01c0*/  @P0 BRA `(.L_x_3) ;  /* 0x0000000000500947 */ /* 0x000fea0003800000 */
[----:B------:R-:W0:Y:S01]  /*01d0*/  I2F.U32.RP R0, R4 ;  /* 0x0000000400007306 */ /* 0x000e220000209000 */
[----:B------:R-:W-:Y:S01]  /*01e0*/  IMAD.MOV R5, RZ, RZ, -R4 ;  /* 0x000000ffff057224 */ /* 0x000fe200078e0a04 */
[----:B------:R-:W-:Y:S01]  /*01f0*/  ISETP.NE.U32.AND P2, PT, R4, RZ, PT ;  /* 0x000000ff0400720c */ /* 0x000fe20003f45070 */
[----:B------:R-:W-:-:S05]  /*0200*/  IMAD.MOV.U32 R23, RZ, RZ, RZ ;  /* 0x000000ffff177224 */ /* 0x000fca00078e00ff */
[----:B0-----:R-:W0:Y:S02]  /*0210*/  MUFU.RCP R0, R0 ;  /* 0x0000000000007308 */ /* 0x001e240000001000 */
[----:B0-----:R-:W-:-:S06]  /*0220*/  VIADD R6, R0, 0xffffffe ;  /* 0x0ffffffe00067836 */ /* 0x001fcc0000000000 */
[----:B------:R0:W1:Y:S02]  /*0230*/  F2I.FTZ.U32.TRUNC.NTZ R7, R6 ;  /* 0x0000000600077305 */ /* 0x000064000021f000 */
[----:B0-----:R-:W-:Y:S02]  /*0240*/  IMAD.MOV.U32 R6, RZ, RZ, RZ ;  /* 0x000000ffff067224 */ /* 0x001fe400078e00ff */
[----:B-1----:R-:W-:-:S04]  /*0250*/  IMAD R5, R5, R7, RZ ;  /* 0x0000000705057224 */ /* 0x002fc800078e02ff */
[----:B------:R-:W-:-:S06]  /*0260*/  IMAD.HI.U32 R2, R7, R5, R6 ;  /* 0x0000000507027227 */ /* 0x000fcc00078e0006 */
[----:B------:R-:W-:-:S04]  /*0270*/  IMAD.HI.U32 R22, R2, R3, RZ ;  /* 0x0000000302167227 */ /* 0x000fc800078e00ff */
[----:B------:R-:W-:-:S04]  /*0280*/  IMAD.MOV R2, RZ, RZ, -R22 ;  /* 0x000000ffff027224 */ /* 0x000fc800078e0a16 */
[----:B------:R-:W-:-:S05]  /*0290*/  IMAD R3, R4, R2, R3 ;  /* 0x0000000204037224 */ /* 0x000fca00078e0203 */
[----:B------:R-:W-:-:S13]  /*02a0*/  ISETP.GE.U32.AND P0, PT, R3, R4, PT ;  /* 0x000000040300720c */ /* 0x000fda0003f06070 */
[----:B------:R-:W-:Y:S01]  /*02b0*/  @P0 IADD3 R3, PT, PT, -R4, R3, RZ ;  /* 0x0000000304030210 */ /* 0x000fe20007ffe1ff */
[----:B------:R-:W-:-:S03]  /*02c0*/  @P0 VIADD R22, R22, 0x1 ;  /* 0x0000000116160836 */ /* 0x000fc60000000000 */
[----:B------:R-:W-:-:S13]  /*02d0*/  ISETP.GE.U32.AND P1, PT, R3, R4, PT ;  /* 0x000000040300720c */ /* 0x000fda0003f26070 */
[----:B------:R-:W-:Y:S01]  /*02e0*/  @P1 VIADD R22, R22, 0x1 ;  /* 0x0000000116161836 */ /* 0x000fe20000000000 */
[----:B------:R-:W-:Y:S01]  /*02f0*/  @!P2 LOP3.LUT R22, RZ, R4, RZ, 0x33, !PT ;  /* 0x00000004ff16a212 */ /* 0x000fe200078e33ff */
[----:B------:R-:W-:Y:S06]  /*0300*/  BRA `(.L_x_4) ;  /* 0x0000000000087947 */ /* 0x000fec0003800000 */
.L_x_3:
[----:B------:R-:W-:-:S07]  /*0310*/  MOV R2, 0x330 ;  /* 0x0000033000027802 */ /* 0x000fce0000000f00 */
[----:B------:R-:W-:Y:S05]  /*0320*/  CALL.REL.NOINC `($__internal_1_$__cuda_sm20_div_u64) ;  /* 0x0000001800d47944 */ /* 0x000fea0003c00000 */
.L_x_4:
[----:B------:R-:W-:Y:S05]  /*0330*/  BSYNC.RECONVERGENT B1 ;  /* 0x0000000000017941 */ /* 0x000fea0003800200 */
.L_x_2:
[----:B------:R-:W-:Y:S01]  /*0340*/  IADD3 R21, P1, PT, R22, R21, RZ ;  /* 0x0000001516157210 */ /* 0x000fe20007f3e0ff */
[----:B------:R-:W0:Y:S01]  /*0350*/  LDC.64 R8, c[0x0][0x390] ;  /* 0x0000e400ff087b82 */ /* 0x000e220000000a00 */
[----:B------:R-:W-:Y:S02]  /*0360*/  BSSY.RECONVERGENT B1, `(.L_x_5) ;  /* 0x0000052000017945 */ /* 0x000fe40003800200 */
[----:B------:R-:W-:Y:S01]  /*0370*/  LOP3.LUT R0, R21, 0x3, RZ, 0xc0, !PT ;  /* 0x0000000315007812 */ /* 0x000fe200078ec0ff */
[----:B------:R-:W-:-:S03]  /*0380*/  IMAD.X R22, RZ, RZ, R23, P1 ;  /* 0x000000ffff167224 */ /* 0x000fc600008e0617 */
[----:B------:R-:W-:Y:S01]  /*0390*/  ISETP.NE.U32.AND P0, PT, R0, 0x3, PT ;  /* 0x000000030000780c */ /* 0x000fe20003f05070 */
[----:B------:R-:W1:Y:S03]  /*03a0*/  LDC R2, c[0x0][0x394] ;  /* 0x0000e500ff027b82 */ /* 0x000e660000000800 */
[----:B------:R-:W-:-:S05]  /*03b0*/  ISETP.NE.AND.EX P0, PT, RZ, RZ, PT, P0 ;  /* 0x000000ffff00720c */ /* 0x000fca0003f05300 */
[----:B------:R-:W2:Y:S01]  /*03c0*/  LDC.64 R12, c[0x0][0x358] ;  /* 0x0000d600ff0c7b82 */ /* 0x000ea20000000a00 */
[----:B0-----:R-:W-:Y:S02]  /*03d0*/  SHF.R.S32.HI R9, RZ, 0x1f, R9 ;  /* 0x0000001fff097819 */ /* 0x001fe40000011409 */
[----:B------:R-:W-:-:S05]  /*03e0*/  SHF.R.S32.HI R0, RZ, 0x1f, R8 ;  /* 0x0000001fff007819 */ /* 0x000fca0000011408 */
[----:B------:R-:W-:Y:S05]  /*03f0*/  @!P0 BRA `(.L_x_6) ;  /* 0x0000000400208947 */ /* 0x000fea0003800000 */
[----:B------:R-:W0:Y:S01]  /*0400*/  LDCU.64 UR6, c[0x0][0x388] ;  /* 0x00007100ff0677ac */ /* 0x000e220008000a00 */
[----:B------:R-:W-:Y:S02]  /*0410*/  VIADD R24, R21, 0x1 ;  /* 0x0000000115187836 */ /* 0x000fe40000000000 */
[----:B------:R-:W-:-:S03]  /*0420*/  IMAD.MOV.U32 R23, RZ, RZ, RZ ;  /* 0x000000ffff177224 */ /* 0x000fc600078e00ff */
[----:B------:R-:W-:Y:S02]  /*0430*/  LOP3.LUT R24, R24, 0x3, RZ, 0xc0, !PT ;  /* 0x0000000318187812 */ /* 0x000fe400078ec0ff */
[----:B0-----:R-:W-:-:S04]  /*0440*/  LEA R3, P0, R20, UR6, 0x2 ;  /* 0x0000000614037c11 */ /* 0x001fc8000f8010ff */
[----:B------:R-:W-:-:S09]  /*0450*/  LEA.HI.X R8, R20, UR7, R11, 0x2, P0 ;  /* 0x0000000714087c11 */ /* 0x000fd200080f140b */
.L_x_10:
[----:B------:R-:W-:Y:S01]  /*0460*/  LOP3.LUT R5, R11, R9, RZ, 0xfc, !PT ;  /* 0x000000090b057212 */ /* 0x000fe200078efcff */
[----:B------:R-:W-:Y:S01]  /*0470*/  BSSY.RECONVERGENT B2, `(.L_x_7) ;  /* 0x000002a000027945 */ /* 0x000fe20003800200 */
[----:B------:R-:W-:Y:S01]  /*0480*/  IADD3 R24, P0, PT, R24, -0x1, RZ ;  /* 0xffffffff18187810 */ /* 0x000fe20007f1e0ff */
[----:B0-----:R-:W-:Y:S01]  /*0490*/  IMAD.MOV.U32 R17, RZ, RZ, R8 ;  /* 0x000000ffff117224 */ /* 0x001fe200078e0008 */
[----:B------:R-:W-:Y:S02]  /*04a0*/  ISETP.NE.U32.AND P1, PT, R5, RZ, PT ;  /* 0x000000ff0500720c */ /* 0x000fe40003f25070 */
[----:B------:R-:W-:Y:S02]  /*04b0*/  IADD3.X R23, PT, PT, R23, -0x1, RZ, P0, !PT ;  /* 0xffffffff17177810 */ /* 0x000fe400007fe4ff */
[----:B------:R-:W-:Y:S02]  /*04c0*/  ISETP.NE.U32.AND P0, PT, R24, RZ, PT ;  /* 0x000000ff1800720c */ /* 0x000fe40003f05070 */
[----:B------:R-:W-:-:S02]  /*04d0*/  MOV R16, R3 ;  /* 0x0000000300107202 */ /* 0x000fc40000000f00 */
[----:B------:R-:W-:-:S05]  /*04e0*/  ISETP.NE.AND.EX P0, PT, R23, RZ, PT, P0 ;  /* 0x000000ff1700720c */ /* 0x000fca0003f05300 */
[----:B------:R-:W-:Y:S08]  /*04f0*/  @P1 BRA `(.L_x_8) ;  /* 0x00000000005c1947 */ /* 0x000ff00003800000 */
[----:B------:R-:W0:Y:S01]  /*0500*/  I2F.U32.RP R3, UR8 ;  /* 0x0000000800037d06 */ /* 0x000e220008209000 */
[----:B------:R-:W-:Y:S01]  /*0510*/  ISETP.NE.U32.AND P3, PT, RZ, UR8, PT ;  /* 0x00000008ff007c0c */ /* 0x000fe2000bf65070 */
[----:B------:R-:W-:Y:S02]  /*0520*/  IMAD.MOV.U32 R15, RZ, RZ, RZ ;  /* 0x000000ffff0f7224 */ /* 0x000fe400078e00ff */
[----:B------:R-:W-:-:S04]  /*0530*/  IMAD.MOV.U32 R19, RZ, RZ, RZ ;  /* 0x000000ffff137224 */ /* 0x000fc800078e00ff */
[----:B0-----:R-:W0:Y:S02]  /*0540*/  MUFU.RCP R3, R3 ;  /* 0x0000000300037308 */ /* 0x001e240000001000 */
[----:B0-----:R-:W-:-:S06]  /*0550*/  VIADD R6, R3, 0xffffffe ;  /* 0x0ffffffe03067836 */ /* 0x001fcc0000000000 */
[----:B------:R0:W3:Y:S02]  /*0560*/  F2I.FTZ.U32.TRUNC.NTZ R7, R6 ;  /* 0x0000000600077305 */ /* 0x0000e4000021f000 */
[----:B0-----:R-:W-:Y:S02]  /*0570*/  IMAD.MOV.U32 R6, RZ, RZ, RZ ;  /* 0x000000ffff067224 */ /* 0x001fe400078e00ff */
[----:B---3--:R-:W-:-:S04]  /*0580*/  IMAD.MOV R5, RZ, RZ, -R7 ;  /* 0x000000ffff057224 */ /* 0x008fc800078e0a07 */
[----:B------:R-:W-:-:S04]  /*0590*/  IMAD R5, R5, UR8, RZ ;  /* 0x0000000805057c24 */ /* 0x000fc8000f8e02ff */
[----:B------:R-:W-:-:S06]  /*05a0*/  IMAD.HI.U32 R7, R7, R5, R6 ;  /* 0x0000000507077227 */ /* 0x000fcc00078e0006 */
[----:B------:R-:W-:-:S04]  /*05b0*/  IMAD.HI.U32 R18, R7, R20, RZ ;  /* 0x0000001407127227 */ /* 0x000fc800078e00ff */
[----:B------:R-:W-:-:S04]  /*05c0*/  IMAD.MOV R5, RZ, RZ, -R18 ;  /* 0x000000ffff057224 */ /* 0x000fc800078e0a12 */
[----:B------:R-:W-:-:S05]  /*05d0*/  IMAD R5, R5, UR8, R20 ;  /* 0x0000000805057c24 */ /* 0x000fca000f8e0214 */
[----:B------:R-:W-:-:S13]  /*05e0*/  ISETP.GE.U32.AND P1, PT, R5, UR8, PT ;  /* 0x0000000805007c0c */ /* 0x000fda000bf26070 */
[----:B------:R-:W-:Y:S01]  /*05f0*/  @P1 VIADD R5, R5, -UR8 ;  /* 0x8000000805051c36 */ /* 0x000fe20008000000 */
[----:B------:R-:W-:-:S04]  /*0600*/  @P1 IADD3 R18, PT, PT, R18, 0x1, RZ ;  /* 0x0000000112121810 */ /* 0x000fc80007ffe0ff */
[----:B------:R-:W-:-:S13]  /*0610*/  ISETP.GE.U32.AND P2, PT, R5, UR8, PT ;  /* 0x0000000805007c0c */ /* 0x000fda000bf46070 */
[----:B------:R-:W-:Y:S01]  /*0620*/  @P2 VIADD R18, R18, 0x1 ;  /* 0x0000000112122836 */ /* 0x000fe20000000000 */
[----:B------:R-:W-:-:S05]  /*0630*/  @!P3 LOP3.LUT R18, RZ, UR8, RZ, 0x33, !PT ;  /* 0x00000008ff12bc12 */ /* 0x000fca000f8e33ff */
[----:B------:R-:W-:-:S04]  /*0640*/  IMAD.MOV R3, RZ, RZ, -R18 ;  /* 0x000000ffff037224 */ /* 0x000fc800078e0a12 */
[----:B------:R-:W-:Y:S01]  /*0650*/  IMAD R14, R3, UR8, R20 ;  /* 0x00000008030e7c24 */ /* 0x000fe2000f8e0214 */
[----:B------:R-:W-:Y:S06]  /*0660*/  BRA `(.L_x_9) ;  /* 0x0000000000287947 */ /* 0x000fec0003800000 */
.L_x_8:
[----:B------:R-:W-:-:S07]  /*0670*/  MOV R6, 0x690 ;  /* 0x0000069000067802 */ /* 0x000fce0000000f00 */
[----:B-12---:R-:W-:Y:S05]  /*0680*/  CALL.REL.NOINC `($__internal_0_$__cuda_sm20_div_s64) ;  /* 0x0000001000b07944 */ /* 0x006fea0003c00000 */
[----:B------:R-:W-:Y:S01]  /*0690*/  IADD3 R15, P1, PT, RZ, -R18, RZ ;  /* 0x80000012ff0f7210 */ /* 0x000fe20007f3e0ff */
[----:B------:R-:W-:-:S04]  /*06a0*/  IMAD.MOV.U32 R10, RZ, RZ, R20 ;  /* 0x000000ffff0a7224 */ /* 0x000fc800078e0014 */
[----:B------:R-:W-:Y:S02]  /*06b0*/  IMAD.X R8, RZ, RZ, ~R19, P1 ;  /* 0x000000ffff087224 */ /* 0x000fe400008e0e13 */
[----:B------:R-:W-:-:S04]  /*06c0*/  IMAD.WIDE.U32 R6, R15, UR8, R10 ;  /* 0x000000080f067c25 */ /* 0x000fc8000f8e000a */
[----:B------:R-:W-:Y:S01]  /*06d0*/  IMAD R8, R8, UR8, RZ ;  /* 0x0000000808087c24 */ /* 0x000fe2000f8e02ff */
[----:B------:R-:W-:-:S03]  /*06e0*/  MOV R14, R6 ;  /* 0x00000006000e7202 */ /* 0x000fc60000000f00 */
[----:B------:R-:W-:-:S04]  /*06f0*/  IMAD R15, R9, R15, R8 ;  /* 0x0000000f090f7224 */ /* 0x000fc800078e0208 */
[----:B------:R-:W-:-:S07]  /*0700*/  IMAD.IADD R15, R7, 0x1, R15 ;  /* 0x00000001070f7824 */ /* 0x000fce00078e020f */
.L_x_9:
[----:B------:R-:W-:Y:S05]  /*0710*/  BSYNC.RECONVERGENT B2 ;  /* 0x0000000000027941 */ /* 0x000fea0003800200 */
.L_x_7:
[----:B------:R-:W-:-:S04]  /*0720*/  ISETP.GE.U32.AND P1, PT, R18, R14, PT ;  /* 0x0000000e1200720c */ /* 0x000fc80003f26070 */
[----:B------:R-:W-:-:S13]  /*0730*/  ISETP.GE.AND.EX P1, PT, R19, R15, PT, P1 ;  /* 0x0000000f1300720c */ /* 0x000fda0003f26310 */
[----:B------:R-:W0:Y:S01]  /*0740*/  @P1 LDC R5, c[0x0][0x390] ;  /* 0x0000e400ff051b82 */ /* 0x000e220000000800 */
[----:B--2---:R-:W-:Y:S02]  /*0750*/  @P1 R2UR UR6, R12 ;  /* 0x000000000c0612ca */ /* 0x004fe400000e0000 */
[----:B------:R-:W-:-:S05]  /*0760*/  @P1 R2UR UR7, R13 ;  /* 0x000000000d0712ca */ /* 0x000fca00000e0000 */
[----:B------:R-:W2:Y:S01]  /*0770*/  @P1 LDC.64 R6, c[0x0][0x380] ;  /* 0x0000e000ff061b82 */ /* 0x000ea20000000a00 */
[-C--:B0-----:R-:W-:Y:S02]  /*0780*/  @P1 IMAD R3, R19, R5.reuse, RZ ;  /* 0x0000000513031224 */ /* 0x081fe400078e02ff */
[----:B------:R-:W-:-:S04]  /*0790*/  @P1 IMAD.WIDE.U32 R14, R18, R5, R14 ;  /* 0x00000005120e1225 */ /* 0x000fc800078e000e */
[----:B------:R-:W-:Y:S01]  /*07a0*/  @P1 IMAD R3, R0, R18, R3 ;  /* 0x0000001200031224 */ /* 0x000fe200078e0203 */
[----:B--2---:R-:W-:-:S03]  /*07b0*/  @P1 LEA R6, P2, R14, R6, 0x2 ;  /* 0x000000060e061211 */ /* 0x004fc600078410ff */
[----:B------:R-:W-:-:S05]  /*07c0*/  @P1 IMAD.IADD R3, R15, 0x1, R3 ;  /* 0x000000010f031824 */ /* 0x000fca00078e0203 */
[----:B------:R-:W-:-:S06]  /*07d0*/  @P1 LEA.HI.X R7, R14, R7, R3, 0x2, P2 ;  /* 0x000000070e071211 */ /* 0x000fcc00010f1403 */
[----:B------:R-:W2:Y:S01]  /*07e0*/  @P1 LDG.E R7, desc[UR6][R6.64] ;  /* 0x0000000606071981 */ /* 0x000ea2000c1e1900 */
[----:B------:R-:W-:Y:S02]  /*07f0*/  @!P1 R2UR UR10, R12 ;  /* 0x000000000c0a92ca */ /* 0x000fe400000e0000 */
[----:B------:R-:W-:Y:S02]  /*0800*/  @!P1 R2UR UR11, R13 ;  /* 0x000000000d0b92ca */ /* 0x000fe400000e0000 */
[----:B------:R-:W-:-:S04]  /*0810*/  LEA R3, P2, R4, R16, 0x2 ;  /* 0x0000001004037211 */ /* 0x000fc800078410ff */
[C---:B------:R-:W-:Y:S01]  /*0820*/  LEA.HI.X R8, R4.reuse, R17, RZ, 0x2, P2 ;  /* 0x0000001104087211 */ /* 0x040fe200010f14ff */
[----:B--2---:R0:W-:Y:S06]  /*0830*/  @P1 STG.E desc[UR6][R16.64], R7 ;  /* 0x0000000710001986 */ /* 0x0041ec000c101906 */
[----:B------:R0:W-:Y:S01]  /*0840*/  @!P1 STG.E desc[UR10][R16.64], RZ ;  /* 0x000000ff10009986 */ /* 0x0001e2000c10190a */
[----:B------:R-:W-:-:S05]  /*0850*/  IADD3 R20, P1, PT, R4, R20, RZ ;  /* 0x0000001404147210 */ /* 0x000fca0007f3e0ff */
[----:B------:R-:W-:Y:S01]  /*0860*/  IMAD.X R11, RZ, RZ, R11, P1 ;  /* 0x000000ffff0b7224 */ /* 0x000fe200008e060b */
[----:B------:R-:W-:Y:S07]  /*0870*/  @P0 BRA `(.L_x_10) ;  /* 0xfffffff800f80947 */ /* 0x000fee000383ffff */
.L_x_6:
[----:B------:R-:W-:Y:S05]  /*0880*/  BSYNC.RECONVERGENT B1 ;  /* 0x0000000000017941 */ /* 0x000fea0003800200 */
.L_x_5:
[----:B------:R-:W-:-:S04]  /*0890*/  ISETP.GE.U32.AND P0, PT, R21, 0x3, PT ;  /* 0x000000031500780c */ /* 0x000fc80003f06070 */
[----:B------:R-:W-:-:S13]  /*08a0*/  ISETP.GE.U32.AND.EX P0, PT, R22, RZ, PT, P0 ;  /* 0x000000ff1600720c */ /* 0x000fda0003f06100 */
[----:B------:R-:W-:Y:S05]  /*08b0*/  @!P0 BRA `(.L_x_1) ;  /* 0x0000001000188947 */ /* 0x000fea0003800000 */
.L_x_23:
[----:B------:R-:W-:Y:S01]  /*08c0*/  LOP3.LUT R3, R11, R9, RZ, 0xfc, !PT ;  /* 0x000000090b037212 */ /* 0x000fe200078efcff */
[----:B------:R-:W-:Y:S03]  /*08d0*/  BSSY.RECONVERGENT B1, `(.L_x_11) ;  /* 0x0000026000017945 */ /* 0x000fe60003800200 */
[----:B------:R-:W-:-:S13]  /*08e0*/  ISETP.NE.U32.AND P0, PT, R3, RZ, PT ;  /* 0x000000ff0300720c */ /* 0x000fda0003f05070 */
[----:B------:R-:W-:Y:S05]  /*08f0*/  @P0 BRA `(.L_x_12) ;  /* 0x0000000000600947 */ /* 0x000fea0003800000 */
[----:B------:R-:W-:Y:S01]  /*0900*/  IMAD.U32 R3, RZ, RZ, UR9 ;  /* 0x00000009ff037e24 */ /* 0x000fe2000f8e00ff */
[----:B------:R-:W-:-:S03]  /*0910*/  MOV R19, RZ ;  /* 0x000000ff00137202 */ /* 0x000fc60000000f00 */
[----:B------:R-:W3:Y:S01]  /*0920*/  I2F.U32.RP R5, R3 ;  /* 0x0000000300057306 */ /* 0x000ee20000209000 */
[----:B------:R-:W-:-:S07]  /*0930*/  ISETP.NE.U32.AND P2, PT, R3, RZ, PT ;  /* 0x000000ff0300720c */ /* 0x000fce0003f45070 */
[----:B---3--:R-:W0:Y:S02]  /*0940*/  MUFU.RCP R5, R5 ;  /* 0x0000000500057308 */ /* 0x008e240000001000 */
[----:B0-----:R-:W-:-:S06]  /*0950*/  VIADD R7, R5, 0xffffffe ;  /* 0x0ffffffe05077836 */ /* 0x001fcc0000000000 */
[----:B------:R-:W0:Y:S02]  /*0960*/  F2I.FTZ.U32.TRUNC.NTZ R7, R7 ;  /* 0x0000000700077305 */ /* 0x000e24000021f000 */
[----:B0-----:R-:W-:-:S04]  /*0970*/  IMAD R6, R7, R3, RZ ;  /* 0x0000000307067224 */ /* 0x001fc800078e02ff */
[----:B------:R-:W-:Y:S02]  /*0980*/  IMAD.MOV R15, RZ, RZ, -R6 ;  /* 0x000000ffff0f7224 */ /* 0x000fe400078e0a06 */
[----:B------:R-:W-:-:S05]  /*0990*/  HFMA2 R6, -RZ, RZ, 0, 0 ;  /* 0x00000000ff067431 */ /* 0x000fca00000001ff */
[----:B------:R-:W-:-:S06]  /*09a0*/  IMAD.HI.U32 R15, R7, R15, R6 ;  /* 0x0000000f070f7227 */ /* 0x000fcc00078e0006 */
[----:B------:R-:W-:-:S04]  /*09b0*/  IMAD.HI.U32 R18, R15, R20, RZ ;  /* 0x000000140f127227 */ /* 0x000fc800078e00ff */
[----:B------:R-:W-:Y:S02]  /*09c0*/  IMAD.MOV R6, RZ, RZ, -R18 ;  /* 0x000000ffff067224 */ /* 0x000fe400078e0a12 */
[----:B------:R-:W-:Y:S02]  /*09d0*/  IMAD.MOV.U32 R15, RZ, RZ, RZ ;  /* 0x000000ffff0f7224 */ /* 0x000fe400078e00ff */
[----:B------:R-:W-:-:S05]  /*09e0*/  IMAD R6, R3, R6, R20 ;  /* 0x0000000603067224 */ /* 0x000fca00078e0214 */
[----:B------:R-:W-:-:S13]  /*09f0*/  ISETP.GE.U32.AND P0, PT, R6, R3, PT ;  /* 0x000000030600720c */ /* 0x000fda0003f06070 */
[----:B------:R-:W-:Y:S02]  /*0a00*/  @P0 IMAD.IADD R6, R6, 0x1, -R3 ;  /* 0x0000000106060824 */ /* 0x000fe400078e0a03 */
[----:B------:R-:W-:-:S03]  /*0a10*/  @P0 VIADD R18, R18, 0x1 ;  /* 0x0000000112120836 */ /* 0x000fc60000000000 */
[----:B------:R-:W-:-:S13]  /*0a20*/  ISETP.GE.U32.AND P1, PT, R6, R3, PT ;  /* 0x000000030600720c */ /* 0x000fda0003f26070 */
[----:B------:R-:W-:Y:S01]  /*0a30*/  @P1 VIADD R18, R18, 0x1 ;  /* 0x0000000112121836 */ /* 0x000fe20000000000 */
[----:B------:R-:W-:-:S05]  /*0a40*/  @!P2 LOP3.LUT R18, RZ, R3, RZ, 0x33, !PT ;  /* 0x00000003ff12a212 */ /* 0x000fca00078e33ff */
[----:B------:R-:W-:-:S04]  /*0a50*/  IMAD.MOV R14, RZ, RZ, -R18 ;  /* 0x000000ffff0e7224 */ /* 0x000fc800078e0a12 */
[----:B------:R-:W-:Y:S01]  /*0a60*/  IMAD R14, R3, R14, R20 ;  /* 0x0000000e030e7224 */ /* 0x000fe200078e0214 */
[----:B------:R-:W-:Y:S06]  /*0a70*/  BRA `(.L_x_13) ;  /* 0x00000000002c7947 */ /* 0x000fec0003800000 */
.L_x_12:
[----:B------:R-:W-:-:S07]  /*0a80*/  MOV R6, 0xaa0 ;  /* 0x00000aa000067802 */ /* 0x000fce0000000f00 */
[----:B012---:R-:W-:Y:S05]  /*0a90*/  CALL.REL.NOINC `($__internal_0_$__cuda_sm20_div_s64) ;  /* 0x0000000c00ac7944 */ /* 0x007fea0003c00000 */
[----:B------:R-:W-:Y:S01]  /*0aa0*/  IADD3 R8, P0, PT, RZ, -R18, RZ ;  /* 0x80000012ff087210 */ /* 0x000fe20007f1e0ff */
[----:B------:R-:W-:Y:S02]  /*0ab0*/  IMAD.U32 R3, RZ, RZ, UR9 ;  /* 0x00000009ff037e24 */ /* 0x000fe4000f8e00ff */
[----:B------:R-:W-:Y:S02]  /*0ac0*/  IMAD.MOV.U32 R10, RZ, RZ, R20 ;  /* 0x000000ffff0a7224 */ /* 0x000fe400078e0014 */
[----:B------:R-:W-:-:S04]  /*0ad0*/  IMAD.X R6, RZ, RZ, ~R19, P0 ;  /* 0x000000ffff067224 */ /* 0x000fc800000e0e13 */
[-C--:B------:R-:W-:Y:S02]  /*0ae0*/  IMAD R5, R6, R3.reuse, RZ ;  /* 0x0000000306057224 */ /* 0x080fe400078e02ff */
[----:B------:R-:W-:-:S04]  /*0af0*/  IMAD.WIDE.U32 R6, R8, R3, R10 ;  /* 0x0000000308067225 */ /* 0x000fc800078e000a */
[----:B------:R-:W-:Y:S02]  /*0b00*/  IMAD R5, R9, R8, R5 ;  /* 0x0000000809057224 */ /* 0x000fe400078e0205 */
[----:B------:R-:W-:Y:S02]  /*0b10*/  IMAD.MOV.U32 R14, RZ, RZ, R6 ;  /* 0x000000ffff0e7224 */ /* 0x000fe400078e0006 */
[----:B------:R-:W-:-:S07]  /*0b20*/  IMAD.IADD R15, R5, 0x1, R7 ;  /* 0x00000001050f7824 */ /* 0x000fce00078e0207 */
.L_x_13:
[----:B------:R-:W-:Y:S05]  /*0b30*/  BSYNC.RECONVERGENT B1 ;  /* 0x0000000000017941 */ /* 0x000fea0003800200 */
.L_x_11:
[----:B------:R-:W-:Y:S01]  /*0b40*/  ISETP.GE.U32.AND P0, PT, R18, R14, PT ;  /* 0x0000000e1200720c */ /* 0x000fe20003f06070 */
[----:B------:R-:W0:Y:S03]  /*0b50*/  LDC.64 R6, c[0x0][0x380] ;  /* 0x0000e000ff067b82 */ /* 0x000e260000000a00 */
[----:B------:R-:W-:-:S13]  /*0b60*/  ISETP.GE.AND.EX P0, PT, R19, R15, PT, P0 ;  /* 0x0000000f1300720c */ /* 0x000fda0003f06300 */
[----:B------:R-:W3:Y:S01]  /*0b70*/  @P0 LDC R17, c[0x0][0x390] ;  /* 0x0000e400ff110b82 */ /* 0x000ee20000000800 */
[----:B--2---:R-:W-:Y:S02]  /*0b80*/  @P0 R2UR UR6, R12 ;  /* 0x000000000c0602ca */ /* 0x004fe400000e0000 */
[----:B------:R-:W-:Y:S01]  /*0b90*/  @P0 R2UR UR7, R13 ;  /* 0x000000000d0702ca */ /* 0x000fe200000e0000 */
[-C--:B---3--:R-:W-:Y:S02]  /*0ba0*/  @P0 IMAD R5, R19, R17.reuse, RZ ;  /* 0x0000001113050224 */ /* 0x088fe400078e02ff */
[----:B------:R-:W-:-:S04]  /*0bb0*/  @P0 IMAD.WIDE.U32 R14, R18, R17, R14 ;  /* 0x00000011120e0225 */ /* 0x000fc800078e000e */
[----:B------:R-:W-:Y:S01]  /*0bc0*/  @P0 IMAD R5, R0, R18, R5 ;  /* 0x0000001200050224 */ /* 0x000fe200078e0205 */
[----:B0-----:R-:W-:Y:S01]  /*0bd0*/  @P0 LEA R6, P1, R14, R6, 0x2 ;  /* 0x000000060e060211 */ /* 0x001fe200078210ff */
[----:B------:R-:W0:Y:S02]  /*0be0*/  @!P0 LDC.64 R18, c[0x0][0x388] ;  /* 0x0000e200ff128b82 */ /* 0x000e240000000a00 */
[----:B------:R-:W-:-:S05]  /*0bf0*/  @P0 IMAD.IADD R5, R15, 0x1, R5 ;  /* 0x000000010f050824 */ /* 0x000fca00078e0205 */
[----:B------:R-:W-:Y:S02]  /*0c00*/  @P0 LEA.HI.X R7, R14, R7, R5, 0x2, P1 ;  /* 0x000000070e070211 */ /* 0x000fe400008f1405 */
[----:B------:R-:W2:Y:S04]  /*0c10*/  LDC.64 R14, c[0x0][0x388] ;  /* 0x0000e200ff0e7b82 */ /* 0x000ea80000000a00 */
[----:B------:R-:W3:Y:S01]  /*0c20*/  @P0 LDG.E R7, desc[UR6][R6.64] ;  /* 0x0000000606070981 */ /* 0x000ee2000c1e1900 */
[----:B------:R-:W-:Y:S01]  /*0c30*/  @!P0 R2UR UR10, R12 ;  /* 0x000000000c0a82ca */ /* 0x000fe200000e0000 */
[----:B------:R-:W-:Y:S01]  /*0c40*/  BSSY.RECONVERGENT B1, `(.L_x_14) ;  /* 0x0000030000017945 */ /* 0x000fe20003800200 */
[----:B------:R-:W-:Y:S02]  /*0c50*/  @!P0 R2UR UR11, R13 ;  /* 0x000000000d0b82ca */ /* 0x000fe400000e0000 */
[----:B0-----:R-:W-:-:S04]  /*0c60*/  @!P0 LEA R18, P2, R20, R18, 0x2 ;  /* 0x0000001214128211 */ /* 0x001fc800078410ff */
[C---:B------:R-:W-:Y:S02]  /*0c70*/  @!P0 LEA.HI.X R19, R20.reuse, R19, R11, 0x2, P2 ;  /* 0x0000001314138211 */ /* 0x040fe400010f140b */
[----:B--2---:R-:W-:-:S04]  /*0c80*/  @P0 LEA R14, P1, R20, R14, 0x2 ;  /* 0x0000000e140e0211 */ /* 0x004fc800078210ff */
[----:B------:R-:W-:Y:S02]  /*0c90*/  @P0 LEA.HI.X R15, R20, R15, R11, 0x2, P1 ;  /* 0x0000000f140f0211 */ /* 0x000fe400008f140b */
[----:B------:R-:W-:-:S04]  /*0ca0*/  IADD3 R16, P1, PT, R4, R20, RZ ;  /* 0x0000001404107210 */ /* 0x000fc80007f3e0ff */
[----:B------:R-:W-:-:S04]  /*0cb0*/  IADD3.X R17, PT, PT, RZ, R11, RZ, P1, !PT ;  /* 0x0000000bff117210 */ /* 0x000fc80000ffe4ff */
[----:B------:R-:W-:Y:S01]  /*0cc0*/  LOP3.LUT R5, R17, R9, RZ, 0xfc, !PT ;  /* 0x0000000911057212 */ /* 0x000fe200078efcff */
[----:B---3--:R0:W-:Y:S04]  /*0cd0*/  @P0 STG.E desc[UR6][R14.64], R7 ;  /* 0x000000070e000986 */ /* 0x0081e8000c101906 */
[----:B------:R0:W-:Y:S01]  /*0ce0*/  @!P0 STG.E desc[UR10][R18.64], RZ ;  /* 0x000000ff12008986 */ /* 0x0001e2000c10190a */
[----:B------:R-:W-:-:S13]  /*0cf0*/  ISETP.NE.U32.AND P0, PT, R5, RZ, PT ;  /* 0x000000ff0500720c */ /* 0x000fda0003f05070 */
[----:B0-----:R-:W-:Y:S05]  /*0d00*/  @P0 BRA `(.L_x_15) ;  /* 0x00000000005c0947 */ /* 0x001fea0003800000 */
[----:B------:R-:W0:Y:S01]  /*0d10*/  I2F.U32.RP R5, R3 ;  /* 0x0000000300057306 */ /* 0x000e220000209000 */
[----:B------:R-:W-:Y:S01]  /*0d20*/  ISETP.NE.U32.AND P2, PT, R3, RZ, PT ;  /* 0x000000ff0300720c */ /* 0x000fe20003f45070 */
[----:B------:R-:W-:-:S06]  /*0d30*/  IMAD.MOV.U32 R19, RZ, RZ, RZ ;  /* 0x000000ffff137224 */ /* 0x000fcc00078e00ff */
[----:B0-----:R-:W0:Y:S02]  /*0d40*/  MUFU.RCP R5, R5 ;  /* 0x0000000500057308 */ /* 0x001e240000001000 */
[----:B0-----:R-:W-:-:S06]  /*0d50*/  VIADD R7, R5, 0xffffffe ;  /* 0x0ffffffe05077836 */ /* 0x001fcc0000000000 */
[----:B------:R-:W0:Y:S02]  /*0d60*/  F2I.FTZ.U32.TRUNC.NTZ R7, R7 ;  /* 0x0000000700077305 */ /* 0x000e24000021f000 */
[----:B0-----:R-:W-:-:S04]  /*0d70*/  IMAD.MOV R6, RZ, RZ, -R7 ;  /* 0x000000ffff067224 */ /* 0x001fc800078e0a07 */
[----:B------:R-:W-:Y:S02]  /*0d80*/  IMAD R11, R6, R3, RZ ;  /* 0x00000003060b7224 */ /* 0x000fe400078e02ff */
[----:B------:R-:W-:-:S04]  /*0d90*/  IMAD.MOV.U32 R6, RZ, RZ, RZ ;  /* 0x000000ffff067224 */ /* 0x000fc800078e00ff */
        /* <DEDUP_REMOVED lines=9> */
[----:B------:R-:W-:Y:S02]  /*0e30*/  @P1 IADD3 R18, PT, PT, R18, 0x1, RZ ;  /* 0x0000000112121810 */ /* 0x000fe40007ffe0ff */
[----:B------:R-:W-:-:S05]  /*0e40*/  @!P2 LOP3.LUT R18, RZ, R3, RZ, 0x33, !PT ;  /* 0x00000003ff12a212 */ /* 0x000fca00078e33ff */
[----:B------:R-:W-:-:S04]  /*0e50*/  IMAD.MOV R10, RZ, RZ, -R18 ;  /* 0x000000ffff0a7224 */ /* 0x000fc800078e0a12 */
[----:B------:R-:W-:Y:S01]  /*0e60*/  IMAD R10, R3, R10, R16 ;  /* 0x0000000a030a7224 */ /* 0x000fe200078e0210 */
[----:B------:R-:W-:Y:S06]  /*0e70*/  BRA `(.L_x_16) ;  /* 0x0000000000307947 */ /* 0x000fec0003800000 */
.L_x_15:
[----:B------:R-:W-:Y:S01]  /*0e80*/  IMAD.MOV.U32 R20, RZ, RZ, R16 ;  /* 0x000000ffff147224 */ /* 0x000fe200078e0010 */
[----:B------:R-:W-:Y:S01]  /*0e90*/  MOV R6, 0xec0 ;  /* 0x00000ec000067802 */ /* 0x000fe20000000f00 */
[----:B------:R-:W-:-:S07]  /*0ea0*/  IMAD.MOV.U32 R11, RZ, RZ, R17 ;  /* 0x000000ffff0b7224 */ /* 0x000fce00078e0011 */
[----:B-1----:R-:W-:Y:S05]  /*0eb0*/  CALL.REL.NOINC `($__internal_0_$__cuda_sm20_div_s64) ;  /* 0x0000000800a47944 */ /* 0x002fea0003c00000 */
[----:B------:R-:W-:Y:S01]  /*0ec0*/  IADD3 R8, P0, PT, RZ, -R18, RZ ;  /* 0x80000012ff087210 */ /* 0x000fe20007f1e0ff */
[----:B------:R-:W-:-:S03]  /*0ed0*/  IMAD.U32 R3, RZ, RZ, UR9 ;  /* 0x00000009ff037e24 */ /* 0x000fc6000f8e00ff */
[----:B------:R-:W-:-:S05]  /*0ee0*/  IADD3.X R6, PT, PT, RZ, ~R19, RZ, P0, !PT ;  /* 0x80000013ff067210 */ /* 0x000fca00007fe4ff */
[-C--:B------:R-:W-:Y:S02]  /*0ef0*/  IMAD R5, R6, R3.reuse, RZ ;  /* 0x0000000306057224 */ /* 0x080fe400078e02ff */
[----:B------:R-:W-:-:S04]  /*0f00*/  IMAD.WIDE.U32 R6, R8, R3, R16 ;  /* 0x0000000308067225 */ /* 0x000fc800078e0010 */
[----:B------:R-:W-:Y:S02]  /*0f10*/  IMAD R5, R9, R8, R5 ;  /* 0x0000000809057224 */ /* 0x000fe400078e0205 */
[----:B------:R-:W-:Y:S02]  /*0f20*/  IMAD.MOV.U32 R10, RZ, RZ, R6 ;  /* 0x000000ffff0a7224 */ /* 0x000fe400078e0006 */
[----:B------:R-:W-:-:S07]  /*0f30*/  IMAD.IADD R11, R5, 0x1, R7 ;  /* 0x00000001050b7824 */ /* 0x000fce00078e0207 */
.L_x_16:
[----:B------:R-:W-:Y:S05]  /*0f40*/  BSYNC.RECONVERGENT B1 ;  /* 0x0000000000017941 */ /* 0x000fea0003800200 */
.L_x_14:
[----:B------:R-:W-:Y:S01]  /*0f50*/  ISETP.GE.U32.AND P0, PT, R18, R10, PT ;  /* 0x0000000a1200720c */ /* 0x000fe20003f06070 */
[----:B------:R-:W0:Y:S03]  /*0f60*/  LDC.64 R6, c[0x0][0x380] ;  /* 0x0000e000ff067b82 */ /* 0x000e260000000a00 */
[----:B------:R-:W-:-:S13]  /*0f70*/  ISETP.GE.AND.EX P0, PT, R19, R11, PT, P0 ;  /* 0x0000000b1300720c */ /* 0x000fda0003f06300 */
[----:B------:R-:W2:Y:S01]  /*0f80*/  @P0 LDC R15, c[0x0][0x390] ;  /* 0x0000e400ff0f0b82 */ /* 0x000ea20000000800 */
[----:B------:R-:W-:Y:S02]  /*0f90*/  @P0 R2UR UR6, R12 ;  /* 0x000000000c0602ca */ /* 0x000fe400000e0000 */
[----:B------:R-:W-:Y:S01]  /*0fa0*/  @P0 R2UR UR7, R13 ;  /* 0x000000000d0702ca */ /* 0x000fe200000e0000 */
[-C--:B--2---:R-:W-:Y:S02]  /*0fb0*/  @P0 IMAD R5, R19, R15.reuse, RZ ;  /* 0x0000000f13050224 */ /* 0x084fe400078e02ff */
[----:B------:R-:W-:Y:S02]  /*0fc0*/  @P0 IMAD.WIDE.U32 R10, R18, R15, R10 ;  /* 0x0000000f120a0225 */ /* 0x000fe400078e000a */
[----:B------:R-:W2:Y:S02]  /*0fd0*/  @!P0 LDC.64 R14, c[0x0][0x388] ;  /* 0x0000e200ff0e8b82 */ /* 0x000ea40000000a00 */
[----:B------:R-:W-:Y:S01]  /*0fe0*/  @P0 IMAD R5, R0, R18, R5 ;  /* 0x0000001200050224 */ /* 0x000fe200078e0205 */
[----:B0-----:R-:W-:-:S03]  /*0ff0*/  @P0 LEA R6, P1, R10, R6, 0x2 ;  /* 0x000000060a060211 */ /* 0x001fc600078210ff */
[----:B------:R-:W-:-:S05]  /*1000*/  @P0 IMAD.IADD R5, R11, 0x1, R5 ;  /* 0x000000010b050824 */ /* 0x000fca00078e0205 */
[----:B------:R-:W-:Y:S02]  /*1010*/  @P0 LEA.HI.X R7, R10, R7, R5, 0x2, P1 ;  /* 0x000000070a070211 */ /* 0x000fe400008f1405 */
[----:B------:R-:W0:Y:S04]  /*1020*/  LDC.64 R10, c[0x0][0x388] ;  /* 0x0000e200ff0a7b82 */ /* 0x000e280000000a00 */
[----:B------:R-:W3:Y:S01]  /*1030*/  @P0 LDG.E R7, desc[UR6][R6.64] ;  /* 0x0000000606070981 */ /* 0x000ee2000c1e1900 */
[----:B------:R-:W-:Y:S01]  /*1040*/  @!P0 R2UR UR10, R12 ;  /* 0x000000000c0a82ca */ /* 0x000fe200000e0000 */
[----:B------:R-:W-:Y:S01]  /*1050*/  BSSY.RECONVERGENT B1, `(.L_x_17) ;  /* 0x0000030000017945 */ /* 0x000fe20003800200 */
[----:B------:R-:W-:Y:S02]  /*1060*/  @!P0 R2UR UR11, R13 ;  /* 0x000000000d0b82ca */ /* 0x000fe400000e0000 */
[----:B--2---:R-:W-:-:S04]  /*1070*/  @!P0 LEA R14, P2, R16, R14, 0x2 ;  /* 0x0000000e100e8211 */ /* 0x004fc800078410ff */
[C---:B------:R-:W-:Y:S02]  /*1080*/  @!P0 LEA.HI.X R15, R16.reuse, R15, R17, 0x2, P2 ;  /* 0x0000000f100f8211 */ /* 0x040fe400010f1411 */
[----:B0-----:R-:W-:-:S04]  /*1090*/  @P0 LEA R10, P1, R16, R10, 0x2 ;  /* 0x0000000a100a0211 */ /* 0x001fc800078210ff */
[----:B------:R-:W-:Y:S02]  /*10a0*/  @P0 LEA.HI.X R11, R16, R11, R17, 0x2, P1 ;  /* 0x0000000b100b0211 */ /* 0x000fe400008f1411 */
[----:B------:R-:W-:-:S05]  /*10b0*/  IADD3 R16, P1, PT, R4, R16, RZ ;  /* 0x0000001004107210 */ /* 0x000fca0007f3e0ff */
[----:B------:R-:W-:-:S05]  /*10c0*/  IMAD.X R17, RZ, RZ, R17, P1 ;  /* 0x000000ffff117224 */ /* 0x000fca00008e0611 */
        /* <DEDUP_REMOVED lines=11> */
[----:B0-----:R-:W-:-:S05]  /*1180*/  IADD3 R6, PT, PT, RZ, -R7, RZ ;  /* 0x80000007ff067210 */ /* 0x001fca0007ffe0ff */
        /* <DEDUP_REMOVED lines=12> */
[----:B------:R-:W-:-:S04]  /*1250*/  @!P2 LOP3.LUT R18, RZ, R3, RZ, 0x33, !PT ;  /* 0x00000003ff12a212 */ /* 0x000fc800078e33ff */
[----:B------:R-:W-:-:S05]  /*1260*/  IADD3 R10, PT, PT, -R18, RZ, RZ ;  /* 0x000000ff120a7210 */ /* 0x000fca0007ffe1ff */
[----:B------:R-:W-:Y:S01]  /*1270*/  IMAD R10, R3, R10, R16 ;  /* 0x0000000a030a7224 */ /* 0x000fe200078e0210 */
[----:B------:R-:W-:Y:S06]  /*1280*/  BRA `(.L_x_19) ;  /* 0x0000000000307947 */ /* 0x000fec0003800000 */
.L_x_18:
        /* <DEDUP_REMOVED lines=12> */
.L_x_19:
[----:B------:R-:W-:Y:S05]  /*1350*/  BSYNC.RECONVERGENT B1 ;  /* 0x0000000000017941 */ /* 0x000fea0003800200 */
.L_x_17:
        /* <DEDUP_REMOVED lines=52> */
.L_x_21:
[----:B------:R-:W-:Y:S01]  /*16a0*/  IMAD.MOV.U32 R20, RZ, RZ, R16 ;  /* 0x000000ffff147224 */ /* 0x000fe200078e0010 */
[----:B------:R-:W-:Y:S01]  /*16b0*/  MOV R6, 0x16e0 ;  /* 0x000016e000067802 */ /* 0x000fe20000000f00 */
[----:B------:R-:W-:-:S07]  /*16c0*/  IMAD.MOV.U32 R11, RZ, RZ, R17 ;  /* 0x000000ffff0b7224 */ /* 0x000fce00078e0011 */
[----:B-1----:R-:W-:Y:S05]  /*16d0*/  CALL.REL.NOINC `($__internal_0_$__cuda_sm20_div_s64) ;  /* 0x00000000009c7944 */ /* 0x002fea0003c00000 */
[----:B------:R-:W-:-:S05]  /*16e0*/  IADD3 R3, P0, PT, RZ, -R18, RZ ;  /* 0x80000012ff037210 */ /* 0x000fca0007f1e0ff */
[----:B------:R-:W-:Y:S02]  /*16f0*/  IMAD.X R5, RZ, RZ, ~R19, P0 ;  /* 0x000000ffff057224 */ /* 0x000fe400000e0e13 */
[----:B------:R-:W-:-:S04]  /*1700*/  IMAD.WIDE.U32 R6, R3, UR9, R16 ;  /* 0x0000000903067c25 */ /* 0x000fc8000f8e0010 */
[----:B------:R-:W-:Y:S01]  /*1710*/  IMAD R8, R5, UR9, RZ ;  /* 0x0000000905087c24 */ /* 0x000fe2000f8e02ff */
[----:B------:R-:W-:-:S03]  /*1720*/  MOV R10, R6 ;  /* 0x00000006000a7202 */ /* 0x000fc60000000f00 */
[----:B------:R-:W-:-:S04]  /*1730*/  IMAD R3, R9, R3, R8 ;  /* 0x0000000309037224 */ /* 0x000fc800078e0208 */
[----:B------:R-:W-:-:S07]  /*1740*/  IMAD.IADD R11, R3, 0x1, R7 ;  /* 0x00000001030b7824 */ /* 0x000fce00078e0207 */
.L_x_22:
[----:B------:R-:W-:Y:S05]  /*1750*/  BSYNC.RECONVERGENT B1 ;  /* 0x0000000000017941 */ /* 0x000fea0003800200 */
.L_x_20:
[----:B------:R-:W-:Y:S01]  /*1760*/  ISETP.GE.U32.AND P0, PT, R18, R10, PT ;  /* 0x0000000a1200720c */ /* 0x000fe20003f06070 */
[----:B------:R-:W0:Y:S03]  /*1770*/  LDC.64 R6, c[0x0][0x380] ;  /* 0x0000e000ff067b82 */ /* 0x000e260000000a00 */
[----:B------:R-:W-:-:S05]  /*1780*/  ISETP.GE.AND.EX P0, PT, R19, R11, PT, P0 ;  /* 0x0000000b1300720c */ /* 0x000fca0003f06300 */
[----:B------:R-:W2:Y:S08]  /*1790*/  LDC.64 R14, c[0x0][0x388] ;  /* 0x0000e200ff0e7b82 */ /* 0x000eb00000000a00 */
[----:B------:R-:W3:Y:S01]  /*17a0*/  @P0 LDC R5, c[0x0][0x390] ;  /* 0x0000e400ff050b82 */ /* 0x000ee20000000800 */
[----:B------:R-:W-:Y:S02]  /*17b0*/  @P0 R2UR UR6, R12 ;  /* 0x000000000c0602ca */ /* 0x000fe400000e0000 */
[----:B------:R-:W-:Y:S01]  /*17c0*/  @P0 R2UR UR7, R13 ;  /* 0x000000000d0702ca */ /* 0x000fe200000e0000 */
[----:B---3--:R-:W-:-:S02]  /*17d0*/  @P0 IMAD R3, R19, R5, RZ ;  /* 0x0000000513030224 */ /* 0x008fc400078e02ff */
[----:B------:R-:W-:-:S04]  /*17e0*/  @P0 IMAD.WIDE.U32 R10, R18, R5, R10 ;  /* 0x00000005120a0225 */ /* 0x000fc800078e000a */
[----:B------:R-:W-:Y:S01]  /*17f0*/  @P0 IMAD R3, R0, R18, R3 ;  /* 0x0000001200030224 */ /* 0x000fe200078e0203 */
[----:B0-----:R-:W-:Y:S01]  /*1800*/  @P0 LEA R6, P1, R10, R6, 0x2 ;  /* 0x000000060a060211 */ /* 0x001fe200078210ff */
[----:B------:R-:W0:Y:S02]  /*1810*/  @!P0 LDC.64 R18, c[0x0][0x388] ;  /* 0x0000e200ff128b82 */ /* 0x000e240000000a00 */
[----:B------:R-:W-:-:S05]  /*1820*/  @P0 IMAD.IADD R3, R11, 0x1, R3 ;  /* 0x000000010b030824 */ /* 0x000fca00078e0203 */
[----:B------:R-:W-:-:S06]  /*1830*/  @P0 LEA.HI.X R7, R10, R7, R3, 0x2, P1 ;  /* 0x000000070a070211 */ /* 0x000fcc00008f1403 */
[----:B------:R-:W3:Y:S01]  /*1840*/  @P0 LDG.E R7, desc[UR6][R6.64] ;  /* 0x0000000606070981 */ /* 0x000ee2000c1e1900 */
[----:B------:R-:W-:Y:S02]  /*1850*/  @!P0 R2UR UR10, R12 ;  /* 0x000000000c0a82ca */ /* 0x000fe400000e0000 */
[----:B------:R-:W-:Y:S02]  /*1860*/  @!P0 R2UR UR11, R13 ;  /* 0x000000000d0b82ca */ /* 0x000fe400000e0000 */
[----:B--2---:R-:W-:-:S04]  /*1870*/  @P0 LEA R14, P1, R16, R14, 0x2 ;  /* 0x0000000e100e0211 */ /* 0x004fc800078210ff */
[C---:B------:R-:W-:Y:S02]  /*1880*/  @P0 LEA.HI.X R15, R16.reuse, R15, R17, 0x2, P1 ;  /* 0x0000000f100f0211 */ /* 0x040fe400008f1411 */
[----:B0-----:R-:W-:-:S04]  /*1890*/  @!P0 LEA R18, P2, R16, R18, 0x2 ;  /* 0x0000001210128211 */ /* 0x001fc800078410ff */
[----:B------:R-:W-:Y:S01]  /*18a0*/  @!P0 LEA.HI.X R19, R16, R19, R17, 0x2, P2 ;  /* 0x0000001310138211 */ /* 0x000fe200010f1411 */
[----:B---3--:R3:W-:Y:S04]  /*18b0*/  @P0 STG.E desc[UR6][R14.64], R7 ;  /* 0x000000070e000986 */ /* 0x0087e8000c101906 */
[----:B------:R3:W-:Y:S01]  /*18c0*/  @!P0 STG.E desc[UR10][R18.64], RZ ;  /* 0x000000ff12008986 */ /* 0x0007e2000c10190a */
[----:B------:R-:W-:-:S05]  /*18d0*/  IADD3 R20, P0, PT, R4, R16, RZ ;  /* 0x0000001004147210 */ /* 0x000fca0007f1e0ff */
[----:B------:R-:W-:Y:S01]  /*18e0*/  IMAD.X R11, RZ, RZ, R17, P0 ;  /* 0x000000ffff0b7224 */ /* 0x000fe200000e0611 */
[----:B------:R-:W-:-:S04]  /*18f0*/  ISETP.GE.U32.AND P0, PT, R20, UR4, PT ;  /* 0x0000000414007c0c */ /* 0x000fc8000bf06070 */
[----:B------:R-:W-:-:S13]  /*1900*/  ISETP.GE.U32.AND.EX P0, PT, R11, RZ, PT, P0 ;  /* 0x000000ff0b00720c */ /* 0x000fda0003f06100 */
[----:B---3--:R-:W-:Y:S05]  /*1910*/  @!P0 BRA `(.L_x_23) ;  /* 0xffffffec00e88947 */ /* 0x008fea000383ffff */
.L_x_1:
[----:B------:R-:W-:Y:S05]  /*1920*/  BSYNC.RECONVERGENT B0 ;  /* 0x0000000000007941 */ /* 0x000fea0003800200 */
.L_x_0:
[----:B------:R-:W-:Y:S06]  /*1930*/  BAR.SYNC.DEFER_BLOCKING 0x0 ;  /* 0x0000000000007b1d */ /* 0x000fec0000010000 */
[----:B------:R-:W-:Y:S05]  /*1940*/  EXIT ;  /* 0x000000000000794d */ /* 0x000fea0003800000 */
        .weak           $__internal_0_$__cuda_sm20_div_s64
        .type           $__internal_0_$__cuda_sm20_div_s64,@function
        .size           $__internal_0_$__cuda_sm20_div_s64,($__internal_1_$__cuda_sm20_div_u64 - $__internal_0_$__cuda_sm20_div_s64)
$__internal_0_$__cuda_sm20_div_s64:
[-C--:B------:R-:W-:Y:S02]  /*1950*/  IADD3 R15, P2, PT, RZ, -R2.reuse, RZ ;  /* 0x80000002ff0f7210 */ /* 0x080fe40007f5e0ff */
[----:B------:R-:W-:Y:S02]  /*1960*/  ISETP.GE.AND P1, PT, R9, RZ, PT ;  /* 0x000000ff0900720c */ /* 0x000fe40003f26270 */
[----:B------:R-:W-:Y:S01]  /*1970*/  ISETP.GE.AND P4, PT, R11, RZ, PT ;  /* 0x000000ff0b00720c */ /* 0x000fe20003f86270 */
[----:B------:R-:W-:Y:S01]  /*1980*/  IMAD.X R8, RZ, RZ, ~R9, P2 ;  /* 0x000000ffff087224 */ /* 0x000fe200010e0e09 */
[----:B------:R-:W-:-:S04]  /*1990*/  SEL R14, R15, R2, !P1 ;  /* 0x000000020f0e7207 */ /* 0x000fc80004800000 */
[----:B------:R-:W-:-:S04]  /*19a0*/  SEL R15, R8, R9, !P1 ;  /* 0x00000009080f7207 */ /* 0x000fc80004800000 */
[----:B------:R-:W0:Y:S08]  /*19b0*/  I2F.U64.RP R7, R14 ;  /* 0x0000000e00077312 */ /* 0x000e300000309000 */
[----:B0-----:R-:W0:Y:S02]  /*19c0*/  MUFU.RCP R7, R7 ;  /* 0x0000000700077308 */ /* 0x001e240000001000 */
[----:B0-----:R-:W-:-:S06]  /*19d0*/  VIADD R18, R7, 0x1ffffffe ;  /* 0x1ffffffe07127836 */ /* 0x001fcc0000000000 */
[----:B------:R-:W0:Y:S02]  /*19e0*/  F2I.U64.TRUNC R18, R18 ;  /* 0x0000001200127311 */ /* 0x000e24000020d800 */
[----:B0-----:R-:W-:-:S04]  /*19f0*/  IMAD.WIDE.U32 R26, R18, R14, RZ ;  /* 0x0000000e121a7225 */ /* 0x001fc800078e00ff */
[C---:B------:R-:W-:Y:S01]  /*1a00*/  IMAD R3, R18.reuse, R15, R27 ;  /* 0x0000000f12037224 */ /* 0x040fe200078e021b */
[----:B------:R-:W-:Y:S01]  /*1a10*/  IADD3 R8, P1, PT, RZ, -R26, RZ ;  /* 0x8000001aff087210 */ /* 0x000fe20007f3e0ff */
[----:B------:R-:W-:Y:S02]  /*1a20*/  IMAD.MOV.U32 R27, RZ, RZ, R18 ;  /* 0x000000ffff1b7224 */ /* 0x000fe400078e0012 */
[----:B------:R-:W-:Y:S02]  /*1a30*/  IMAD R3, R19, R14, R3 ;  /* 0x0000000e13037224 */ /* 0x000fe400078e0203 */
[----:B------:R-:W-:-:S03]  /*1a40*/  IMAD.HI.U32 R26, R18, R8, RZ ;  /* 0x00000008121a7227 */ /* 0x000fc600078e00ff */
[----:B------:R-:W-:-:S05]  /*1a50*/  IADD3.X R5, PT, PT, RZ, ~R3, RZ, P1, !PT ;  /* 0x80000003ff057210 */ /* 0x000fca0000ffe4ff */
[----:B------:R-:W-:-:S04]  /*1a60*/  IMAD.WIDE.U32 R26, P1, R18, R5, R26 ;  /* 0x00000005121a7225 */ /* 0x000fc8000782001a */
[C---:B------:R-:W-:Y:S02]  /*1a70*/  IMAD R3, R19.reuse, R5, RZ ;  /* 0x0000000513037224 */ /* 0x040fe400078e02ff */
[----:B------:R-:W-:-:S04]  /*1a80*/  IMAD.HI.U32 R8, P2, R19, R8, R26 ;  /* 0x0000000813087227 */ /* 0x000fc8000784001a */
[----:B------:R-:W-:Y:S01]  /*1a90*/  IMAD.HI.U32 R5, R19, R5, RZ ;  /* 0x0000000513057227 */ /* 0x000fe200078e00ff */
[----:B------:R-:W-:-:S03]  /*1aa0*/  IADD3 R27, P3, PT, R3, R8, RZ ;  /* 0x00000008031b7210 */ /* 0x000fc60007f7e0ff */
[----:B------:R-:W-:Y:S02]  /*1ab0*/  IMAD.X R3, R5, 0x1, R19, P1 ;  /* 0x0000000105037824 */ /* 0x000fe400008e0613 */
[----:B------:R-:W-:-:S03]  /*1ac0*/  IMAD.WIDE.U32 R18, R27, R14, RZ ;  /* 0x0000000e1b127225 */ /* 0x000fc600078e00ff */
[----:B------:R-:W-:Y:S01]  /*1ad0*/  IADD3.X R3, PT, PT, RZ, RZ, R3, P3, P2 ;  /* 0x000000ffff037210 */ /* 0x000fe20001fe4403 */
[----:B------:R-:W-:Y:S01]  /*1ae0*/  IMAD R5, R27, R15, R19 ;  /* 0x0000000f1b057224 */ /* 0x000fe200078e0213 */
[----:B------:R-:W-:Y:S02]  /*1af0*/  IADD3 R8, P1, PT, RZ, -R18, RZ ;  /* 0x80000012ff087210 */ /* 0x000fe40007f3e0ff */
[----:B------:R-:W-:Y:S01]  /*1b00*/  IADD3 R19, P5, PT, RZ, -R20, RZ ;  /* 0x80000014ff137210 */ /* 0x000fe20007fbe0ff */
[----:B------:R-:W-:Y:S02]  /*1b10*/  IMAD R5, R3, R14, R5 ;  /* 0x0000000e03057224 */ /* 0x000fe400078e0205 */
[----:B------:R-:W-:Y:S01]  /*1b20*/  IMAD.HI.U32 R26, R27, R8, RZ ;  /* 0x000000081b1a7227 */ /* 0x000fe200078e00ff */
[----:B------:R-:W-:-:S03]  /*1b30*/  SEL R19, R19, R20, !P4 ;  /* 0x0000001413137207 */ /* 0x000fc60006000000 */
[----:B------:R-:W-:Y:S02]  /*1b40*/  IMAD.X R10, RZ, RZ, ~R5, P1 ;  /* 0x000000ffff0a7224 */ /* 0x000fe400008e0e05 */
[----:B------:R-:W-:Y:S02]  /*1b50*/  IMAD.X R18, RZ, RZ, ~R11, P5 ;  /* 0x000000ffff127224 */ /* 0x000fe400028e0e0b */
[----:B------:R-:W-:-:S03]  /*1b60*/  IMAD.WIDE.U32 R26, P1, R27, R10, R26 ;  /* 0x0000000a1b1a7225 */ /* 0x000fc6000782001a */
[----:B------:R-:W-:Y:S01]  /*1b70*/  SEL R7, R18, R11, !P4 ;  /* 0x0000000b12077207 */ /* 0x000fe20006000000 */
[----:B------:R-:W-:-:S04]  /*1b80*/  IMAD.HI.U32 R5, P2, R3, R8, R26 ;  /* 0x0000000803057227 */ /* 0x000fc8000784001a */
[----:B------:R-:W-:Y:S02]  /*1b90*/  HFMA2 R27, -RZ, RZ, 0, 0 ;  /* 0x00000000ff1b7431 */ /* 0x000fe400000001ff */
[CC--:B------:R-:W-:Y:S02]  /*1ba0*/  IMAD R8, R3.reuse, R10.reuse, RZ ;  /* 0x0000000a03087224 */ /* 0x0c0fe400078e02ff */
[----:B------:R-:W-:-:S03]  /*1bb0*/  IMAD.HI.U32 R10, R3, R10, RZ ;  /* 0x0000000a030a7227 */ /* 0x000fc600078e00ff */
[----:B------:R-:W-:Y:S01]  /*1bc0*/  IADD3 R8, P3, PT, R8, R5, RZ ;  /* 0x0000000508087210 */ /* 0x000fe20007f7e0ff */
[----:B------:R-:W-:-:S04]  /*1bd0*/  IMAD.X R10, R10, 0x1, R3, P1 ;  /* 0x000000010a0a7824 */ /* 0x000fc800008e0603 */
[----:B------:R-:W-:Y:S01]  /*1be0*/  IMAD.HI.U32 R26, R8, R19, RZ ;  /* 0x00000013081a7227 */ /* 0x000fe200078e00ff */
[----:B------:R-:W-:-:S03]  /*1bf0*/  IADD3.X R10, PT, PT, RZ, RZ, R10, P3, P2 ;  /* 0x000000ffff0a7210 */ /* 0x000fc60001fe440a */
[----:B------:R-:W-:-:S04]  /*1c00*/  IMAD.WIDE.U32 R26, R8, R7, R26 ;  /* 0x00000007081a7225 */ /* 0x000fc800078e001a */
[C---:B------:R-:W-:Y:S02]  /*1c10*/  IMAD R3, R10.reuse, R7, RZ ;  /* 0x000000070a037224 */ /* 0x040fe400078e02ff */
[----:B------:R-:W-:-:S04]  /*1c20*/  IMAD.HI.U32 R8, P1, R10, R19, R26 ;  /* 0x000000130a087227 */ /* 0x000fc8000782001a */
[----:B------:R-:W-:Y:S01]  /*1c30*/  IMAD.HI.U32 R5, R10, R7, RZ ;  /* 0x000000070a057227 */ /* 0x000fe200078e00ff */
[----:B------:R-:W-:-:S03]  /*1c40*/  IADD3 R3, P2, PT, R3, R8, RZ ;  /* 0x0000000803037210 */ /* 0x000fc60007f5e0ff */
[----:B------:R-:W-:Y:S02]  /*1c50*/  IMAD.X R5, RZ, RZ, R5, P1 ;  /* 0x000000ffff057224 */ /* 0x000fe400008e0605 */
[----:B------:R-:W-:-:S04]  /*1c60*/  IMAD.WIDE.U32 R26, R3, R14, RZ ;  /* 0x0000000e031a7225 */ /* 0x000fc800078e00ff */
[----:B------:R-:W-:Y:S01]  /*1c70*/  IMAD.X R5, RZ, RZ, R5, P2 ;  /* 0x000000ffff057224 */ /* 0x000fe200010e0605 */
[----:B------:R-:W-:Y:S01]  /*1c80*/  IADD3 R19, P2, PT, -R26, R19, RZ ;  /* 0x000000131a137210 */ /* 0x000fe20007f5e1ff */
[----:B------:R-:W-:-:S03]  /*1c90*/  IMAD R8, R3, R15, R27 ;  /* 0x0000000f03087224 */ /* 0x000fc600078e021b */
[-C--:B------:R-:W-:Y:S01]  /*1ca0*/  ISETP.GE.U32.AND P1, PT, R19, R14.reuse, PT ;  /* 0x0000000e1300720c */ /* 0x080fe20003f26070 */
[----:B------:R-:W-:-:S04]  /*1cb0*/  IMAD R8, R5, R14, R8 ;  /* 0x0000000e05087224 */ /* 0x000fc800078e0208 */
[----:B------:R-:W-:Y:S01]  /*1cc0*/  IMAD.X R7, R7, 0x1, ~R8, P2 ;  /* 0x0000000107077824 */ /* 0x000fe200010e0e08 */
[----:B------:R-:W-:-:S04]  /*1cd0*/  IADD3 R18, P2, PT, R19, -R14, RZ ;  /* 0x8000000e13127210 */ /* 0x000fc80007f5e0ff */
[C---:B------:R-:W-:Y:S01]  /*1ce0*/  ISETP.GE.U32.AND.EX P1, PT, R7.reuse, R15, PT, P1 ;  /* 0x0000000f0700720c */ /* 0x040fe20003f26110 */
[----:B------:R-:W-:Y:S01]  /*1cf0*/  IMAD.X R8, R7, 0x1, ~R15, P2 ;  /* 0x0000000107087824 */ /* 0x000fe200010e0e0f */
[----:B------:R-:W-:Y:S02]  /*1d00*/  IADD3 R10, P2, PT, R3, 0x1, RZ ;  /* 0x00000001030a7810 */ /* 0x000fe40007f5e0ff */
[----:B------:R-:W-:Y:S02]  /*1d10*/  SEL R19, R18, R19, P1 ;  /* 0x0000001312137207 */ /* 0x000fe40000800000 */
[----:B------:R-:W-:Y:S01]  /*1d20*/  SEL R7, R8, R7, P1 ;  /* 0x0000000708077207 */ /* 0x000fe20000800000 */
[----:B------:R-:W-:Y:S01]  /*1d30*/  IMAD.X R8, RZ, RZ, R5, P2 ;  /* 0x000000ffff087224 */ /* 0x000fe200010e0605 */
[----:B------:R-:W-:Y:S02]  /*1d40*/  SEL R10, R10, R3, P1 ;  /* 0x000000030a0a7207 */ /* 0x000fe40000800000 */
[----:B------:R-:W-:-:S02]  /*1d50*/  ISETP.GE.U32.AND P2, PT, R19, R14, PT ;  /* 0x0000000e1300720c */ /* 0x000fc40003f46070 */
[----:B------:R-:W-:Y:S02]  /*1d60*/  SEL R8, R8, R5, P1 ;  /* 0x0000000508087207 */ /* 0x000fe40000800000 */
[----:B------:R-:W-:Y:S02]  /*1d70*/  IADD3 R3, P3, PT, R10, 0x1, RZ ;  /* 0x000000010a037810 */ /* 0x000fe40007f7e0ff */
[----:B------:R-:W-:Y:S02]  /*1d80*/  ISETP.GE.U32.AND.EX P1, PT, R7, R15, PT, P2 ;  /* 0x0000000f0700720c */ /* 0x000fe40003f26120 */
[----:B------:R-:W-:Y:S02]  /*1d90*/  IADD3.X R5, PT, PT, RZ, R8, RZ, P3, !PT ;  /* 0x00000008ff057210 */ /* 0x000fe40001ffe4ff */
[----:B------:R-:W-:Y:S02]  /*1da0*/  SEL R3, R3, R10, P1 ;  /* 0x0000000a03037207 */ /* 0x000fe40000800000 */
[----:B------:R-:W-:-:S02]  /*1db0*/  SEL R8, R5, R8, P1 ;  /* 0x0000000805087207 */ /* 0x000fc40000800000 */
[----:B------:R-:W-:Y:S02]  /*1dc0*/  IADD3 R18, P3, PT, RZ, -R3, RZ ;  /* 0x80000003ff127210 */ /* 0x000fe40007f7e0ff */
[----:B------:R-:W-:Y:S02]  /*1dd0*/  LOP3.LUT R7, R9, R11, RZ, 0x3c, !PT ;  /* 0x0000000b09077212 */ /* 0x000fe400078e3cff */
[----:B------:R-:W-:Y:S01]  /*1de0*/  ISETP.NE.U32.AND P1, PT, R2, RZ, PT ;  /* 0x000000ff0200720c */ /* 0x000fe20003f25070 */
[----:B------:R-:W-:Y:S01]  /*1df0*/  IMAD.X R19, RZ, RZ, ~R8, P3 ;  /* 0x000000ffff137224 */ /* 0x000fe200018e0e08 */
[----:B------:R-:W-:Y:S01]  /*1e00*/  ISETP.GE.AND P2, PT, R7, RZ, PT ;  /* 0x000000ff0700720c */ /* 0x000fe20003f46270 */
[----:B------:R-:W-:Y:S01]  /*1e10*/  IMAD.MOV.U32 R7, RZ, RZ, 0x0 ;  /* 0x00000000ff077424 */ /* 0x000fe200078e00ff */
[----:B------:R-:W-:Y:S02]  /*1e20*/  ISETP.NE.AND.EX P1, PT, R9, RZ, PT, P1 ;  /* 0x000000ff0900720c */ /* 0x000fe40003f25310 */
[----:B------:R-:W-:-:S02]  /*1e30*/  SEL R18, R18, R3, !P2 ;  /* 0x0000000312127207 */ /* 0x000fc40005000000 */
[----:B------:R-:W-:Y:S02]  /*1e40*/  SEL R19, R19, R8, !P2 ;  /* 0x0000000813137207 */ /* 0x000fe40005000000 */
[----:B------:R-:W-:Y:S02]  /*1e50*/  SEL R18, R18, 0xffffffff, P1 ;  /* 0xffffffff12127807 */ /* 0x000fe40000800000 */
[----:B------:R-:W-:Y:S01]  /*1e60*/  SEL R19, R19, 0xffffffff, P1 ;  /* 0xffffffff13137807 */ /* 0x000fe20000800000 */
[----:B------:R-:W-:Y:S06]  /*1e70*/  RET.REL.NODEC R6 `(_Z5upperPfS_ii) ;  /* 0xffffffe006607950 */ /* 0x000fec0003c3ffff */
        .weak           $__internal_1_$__cuda_sm20_div_u64
        .type           $__internal_1_$__cuda_sm20_div_u64,@function
        .size           $__internal_1_$__cuda_sm20_div_u64,(.L_x_48 - $__internal_1_$__cuda_sm20_div_u64)
$__internal_1_$__cuda_sm20_div_u64:
[----:B------:R-:W-:-:S06]  /*1e80*/  IMAD.MOV.U32 R5, RZ, RZ, RZ ;  /* 0x000000ffff057224 */ /* 0x000fcc00078e00ff */
[----:B------:R-:W0:Y:S08]  /*1e90*/  I2F.U64.RP R5, R4 ;  /* 0x0000000400057312 */ /* 0x000e300000309000 */
[----:B0-----:R-:W0:Y:S02]  /*1ea0*/  MUFU.RCP R6, R5 ;  /* 0x0000000500067308 */ /* 0x001e240000001000 */
[----:B0-----:R-:W-:-:S06]  /*1eb0*/  VIADD R6, R6, 0x1ffffffe ;  /* 0x1ffffffe06067836 */ /* 0x001fcc0000000000 */
[----:B------:R-:W0:Y:S02]  /*1ec0*/  F2I.U64.TRUNC R6, R6 ;  /* 0x0000000600067311 */ /* 0x000e24000020d800 */
[----:B0-----:R-:W-:-:S04]  /*1ed0*/  IMAD.WIDE.U32 R8, R6, R4, RZ ;  /* 0x0000000406087225 */ /* 0x001fc800078e00ff */
[----:B------:R-:W-:Y:S01]  /*1ee0*/  IMAD R9, R7, R4, R9 ;  /* 0x0000000407097224 */ /* 0x000fe200078e0209 */
[----:B------:R-:W-:-:S05]  /*1ef0*/  IADD3 R13, P0, PT, RZ, -R8, RZ ;  /* 0x80000008ff0d7210 */ /* 0x000fca0007f1e0ff */
[----:B------:R-:W-:-:S04]  /*1f00*/  IMAD.HI.U32 R8, R6, R13, RZ ;  /* 0x0000000d06087227 */ /* 0x000fc800078e00ff */
[----:B------:R-:W-:Y:S01]  /*1f10*/  IMAD.X R15, RZ, RZ, ~R9, P0 ;  /* 0x000000ffff0f7224 */ /* 0x000fe200000e0e09 */
[----:B------:R-:W-:-:S03]  /*1f20*/  MOV R9, R6 ;  /* 0x0000000600097202 */ /* 0x000fc60000000f00 */
[-C--:B------:R-:W-:Y:S02]  /*1f30*/  IMAD R17, R7, R15.reuse, RZ ;  /* 0x0000000f07117224 */ /* 0x080fe400078e02ff */
[----:B------:R-:W-:-:S04]  /*1f40*/  IMAD.WIDE.U32 R8, P0, R6, R15, R8 ;  /* 0x0000000f06087225 */ /* 0x000fc80007800008 */
[----:B------:R-:W-:-:S04]  /*1f50*/  IMAD.HI.U32 R5, R7, R15, RZ ;  /* 0x0000000f07057227 */ /* 0x000fc800078e00ff */
[----:B------:R-:W-:-:S04]  /*1f60*/  IMAD.HI.U32 R8, P1, R7, R13, R8 ;  /* 0x0000000d07087227 */ /* 0x000fc80007820008 */
[----:B------:R-:W-:Y:S01]  /*1f70*/  IMAD.X R5, R5, 0x1, R7, P0 ;  /* 0x0000000105057824 */ /* 0x000fe200000e0607 */
[----:B------:R-:W-:-:S04]  /*1f80*/  IADD3 R9, P2, PT, R17, R8, RZ ;  /* 0x0000000811097210 */ /* 0x000fc80007f5e0ff */
[----:B------:R-:W-:Y:S01]  /*1f90*/  IADD3.X R5, PT, PT, RZ, RZ, R5, P2, P1 ;  /* 0x000000ffff057210 */ /* 0x000fe200017e2405 */
[----:B------:R-:W-:-:S03]  /*1fa0*/  IMAD.WIDE.U32 R6, R9, R4, RZ ;  /* 0x0000000409067225 */ /* 0x000fc600078e00ff */
[----:B------:R-:W-:Y:S01]  /*1fb0*/  IADD3 R13, P0, PT, RZ, -R6, RZ ;  /* 0x80000006ff0d7210 */ /* 0x000fe20007f1e0ff */
[----:B------:R-:W-:Y:S02]  /*1fc0*/  IMAD R6, R5, R4, R7 ;  /* 0x0000000405067224 */ /* 0x000fe400078e0207 */
[----:B------:R-:W-:Y:S02]  /*1fd0*/  IMAD.MOV.U32 R7, RZ, RZ, RZ ;  /* 0x000000ffff077224 */ /* 0x000fe400078e00ff */
[----:B------:R-:W-:-:S04]  /*1fe0*/  IMAD.HI.U32 R8, R9, R13, RZ ;  /* 0x0000000d09087227 */ /* 0x000fc800078e00ff */
[----:B------:R-:W-:-:S04]  /*1ff0*/  IMAD.X R6, RZ, RZ, ~R6, P0 ;  /* 0x000000ffff067224 */ /* 0x000fc800000e0e06 */
[----:B------:R-:W-:-:S04]  /*2000*/  IMAD.WIDE.U32 R8, P0, R9, R6, R8 ;  /* 0x0000000609087225 */ /* 0x000fc80007800008 */
[C---:B------:R-:W-:Y:S02]  /*2010*/  IMAD R10, R5.reuse, R6, RZ ;  /* 0x00000006050a7224 */ /* 0x040fe400078e02ff */
[----:B------:R-:W-:-:S04]  /*2020*/  IMAD.HI.U32 R9, P1, R5, R13, R8 ;  /* 0x0000000d05097227 */ /* 0x000fc80007820008 */
[----:B------:R-:W-:Y:S01]  /*2030*/  IMAD.HI.U32 R6, R5, R6, RZ ;  /* 0x0000000605067227 */ /* 0x000fe200078e00ff */
[----:B------:R-:W-:-:S03]  /*2040*/  IADD3 R9, P2, PT, R10, R9, RZ ;  /* 0x000000090a097210 */ /* 0x000fc60007f5e0ff */
[----:B------:R-:W-:Y:S02]  /*2050*/  IMAD.X R5, R6, 0x1, R5, P0 ;  /* 0x0000000106057824 */ /* 0x000fe400000e0605 */
[----:B------:R-:W-:-:S03]  /*2060*/  IMAD.HI.U32 R6, R9, R3, RZ ;  /* 0x0000000309067227 */ /* 0x000fc600078e00ff */
[----:B------:R-:W-:Y:S01]  /*2070*/  IADD3.X R5, PT, PT, RZ, RZ, R5, P2, P1 ;  /* 0x000000ffff057210 */ /* 0x000fe200017e2405 */
[----:B------:R-:W-:-:S04]  /*2080*/  IMAD.WIDE.U32 R6, R9, R0, R6 ;  /* 0x0000000009067225 */ /* 0x000fc800078e0006 */
[C---:B------:R-:W-:Y:S02]  /*2090*/  IMAD R9, R5.reuse, R0, RZ ;  /* 0x0000000005097224 */ /* 0x040fe400078e02ff */
[----:B------:R-:W-:-:S04]  /*20a0*/  IMAD.HI.U32 R6, P0, R5, R3, R6 ;  /* 0x0000000305067227 */ /* 0x000fc80007800006 */
[----:B------:R-:W-:Y:S01]  /*20b0*/  IMAD.HI.U32 R5, R5, R0, RZ ;  /* 0x0000000005057227 */ /* 0x000fe200078e00ff */
[----:B------:R-:W-:-:S03]  /*20c0*/  IADD3 R9, P1, PT, R9, R6, RZ ;  /* 0x0000000609097210 */ /* 0x000fc60007f3e0ff */
[----:B------:R-:W-:Y:S02]  /*20d0*/  IMAD.X R5, RZ, RZ, R5, P0 ;  /* 0x000000ffff057224 */ /* 0x000fe400000e0605 */
[----:B------:R-:W-:-:S03]  /*20e0*/  IMAD.WIDE.U32 R6, R9, R4, RZ ;  /* 0x0000000409067225 */ /* 0x000fc600078e00ff */
[----:B------:R-:W-:Y:S02]  /*20f0*/  IADD3.X R5, PT, PT, RZ, R5, RZ, P1, !PT ;  /* 0x00000005ff057210 */ /* 0x000fe40000ffe4ff */
[----:B------:R-:W-:-:S03]  /*2100*/  IADD3 R13, P0, PT, -R6, R3, RZ ;  /* 0x00000003060d7210 */ /* 0x000fc60007f1e1ff */
[----:B------:R-:W-:Y:S01]  /*2110*/  IMAD R7, R5, R4, R7 ;  /* 0x0000000405077224 */ /* 0x000fe200078e0207 */
[----:B------:R-:W-:-:S03]  /*2120*/  IADD3 R3, P1, PT, -R4, R13, RZ ;  /* 0x0000000d04037210 */ /* 0x000fc60007f3e1ff */
[----:B------:R-:W-:Y:S01]  /*2130*/  IMAD.X R8, R0, 0x1, ~R7, P0 ;  /* 0x0000000100087824 */ /* 0x000fe200000e0e07 */
[----:B------:R-:W-:Y:S02]  /*2140*/  ISETP.GE.U32.AND P0, PT, R13, R4, PT ;  /* 0x000000040d00720c */ /* 0x000fe40003f06070 */
[----:B------:R-:W-:Y:S02]  /*2150*/  IADD3 R0, P2, PT, R9, 0x1, RZ ;  /* 0x0000000109007810 */ /* 0x000fe40007f5e0ff */
[C---:B------:R-:W-:Y:S02]  /*2160*/  ISETP.GE.U32.AND.EX P0, PT, R8.reuse, RZ, PT, P0 ;  /* 0x000000ff0800720c */ /* 0x040fe40003f06100 */
[----:B------:R-:W-:Y:S01]  /*2170*/  IADD3.X R7, PT, PT, R8, -0x1, RZ, P1, !PT ;  /* 0xffffffff08077810 */ /* 0x000fe20000ffe4ff */
[----:B------:R-:W-:Y:S01]  /*2180*/  IMAD.X R6, RZ, RZ, R5, P2 ;  /* 0x000000ffff067224 */ /* 0x000fe200010e0605 */
[----:B------:R-:W-:Y:S02]  /*2190*/  SEL R9, R0, R9, P0 ;  /* 0x0000000900097207 */ /* 0x000fe40000000000 */
[----:B------:R-:W-:-:S02]  /*21a0*/  SEL R3, R3, R13, P0 ;  /* 0x0000000d03037207 */ /* 0x000fc40000000000 */
[----:B------:R-:W-:Y:S02]  /*21b0*/  SEL R0, R6, R5, P0 ;  /* 0x0000000506007207 */ /* 0x000fe40000000000 */
[----:B------:R-:W-:Y:S02]  /*21c0*/  IADD3 R22, P2, PT, R9, 0x1, RZ ;  /* 0x0000000109167810 */ /* 0x000fe40007f5e0ff */
[----:B------:R-:W-:Y:S02]  /*21d0*/  SEL R7, R7, R8, P0 ;  /* 0x0000000807077207 */ /* 0x000fe40000000000 */
[----:B------:R-:W-:Y:S01]  /*21e0*/  ISETP.GE.U32.AND P0, PT, R3, R4, PT ;  /* 0x000000040300720c */ /* 0x000fe20003f06070 */
[----:B------:R-:W-:Y:S01]  /*21f0*/  IMAD.X R23, RZ, RZ, R0, P2 ;  /* 0x000000ffff177224 */ /* 0x000fe200010e0600 */
[----:B------:R-:W-:Y:S01]  /*2200*/  ISETP.NE.U32.AND P1, PT, R4, RZ, PT ;  /* 0x000000ff0400720c */ /* 0x000fe20003f25070 */
[----:B------:R-:W-:Y:S01]  /*2210*/  IMAD.MOV.U32 R3, RZ, RZ, 0x0 ;  /* 0x00000000ff037424 */ /* 0x000fe200078e00ff */
[----:B------:R-:W-:-:S02]  /*2220*/  ISETP.GE.U32.AND.EX P0, PT, R7, RZ, PT, P0 ;  /* 0x000000ff0700720c */ /* 0x000fc40003f06100 */
[----:B------:R-:W-:Y:S02]  /*2230*/  ISETP.NE.AND.EX P1, PT, RZ, RZ, PT, P1 ;  /* 0x000000ffff00720c */ /* 0x000fe40003f25310 */
[----:B------:R-:W-:Y:S02]  /*2240*/  SEL R22, R22, R9, P0 ;  /* 0x0000000916167207 */ /* 0x000fe40000000000 */
[----:B------:R-:W-:Y:S02]  /*2250*/  SEL R23, R23, R0, P0 ;  /* 0x0000000017177207 */ /* 0x000fe40000000000 */
[----:B------:R-:W-:Y:S02]  /*2260*/  SEL R22, R22, 0xffffffff, P1 ;  /* 0xffffffff16167807 */ /* 0x000fe40000800000 */
[----:B------:R-:W-:Y:S01]  /*2270*/  SEL R23, R23, 0xffffffff, P1 ;  /* 0xffffffff17177807 */ /* 0x000fe20000800000 */
[----:B------:R-:W-:Y:S06]  /*2280*/  RET.REL.NODEC R2 `(_Z5upperPfS_ii) ;  /* 0xffffffdc025c7950 */ /* 0x000fec0003c3ffff */
.L_x_24:
[----:B------:R-:W-:-:S00]  /*2290*/  BRA `(.L_x_24) ;  /* 0xfffffffc00fc7947 */ /* 0x000fc0000383ffff */
[----:B------:R-:W-:-:S00]  /*22a0*/  NOP ;  /* 0x0000000000007918 */ /* 0x000fc00000000000 */
        /* <DEDUP_REMOVED lines=13> */
.L_x_48:


//--------------------- .text._Z9sqrt_gpu2PfS_ii  --------------------------
	.section	.text._Z9sqrt_gpu2PfS_ii,"ax",@progbits
	.align	128
        .global         _Z9sqrt_gpu2PfS_ii
        .type           _Z9sqrt_gpu2PfS_ii,@function
        .size           _Z9sqrt_gpu2PfS_ii,(.L_x_49 - _Z9sqrt_gpu2PfS_ii)
        .other          _Z9sqrt_gpu2PfS_ii,@"STO_CUDA_ENTRY STV_DEFAULT"
_Z9sqrt_gpu2PfS_ii:
.text._Z9sqrt_gpu2PfS_ii:
[----:B------:R-:W-:Y:S01]  /*0000*/  LDC R1, c[0x0][0x37c] ;  /* 0x0000df00ff017b82 */ /* 0x000fe20000000800 */
[----:B------:R-:W0:Y:S07]  /*0010*/  S2R R7, SR_TID.X ;  /* 0x0000000000077919 */ /* 0x000e2e0000002100 */
[----:B------:R-:W0:Y:S01]  /*0020*/  S2UR UR5, SR_CTAID.X ;  /* 0x00000000000579c3 */ /* 0x000e220000002500 */
[----:B------:R-:W1:Y:S01]  /*0030*/  LDCU UR4, c[0x0][0x394] ;  /* 0x00007280ff0477ac */ /* 0x000e620008000800 */
[----:B------:R-:W-:Y:S01]  /*0040*/  BSSY.RECONVERGENT B0, `(.L_x_25) ;  /* 0x0000048000007945 */ /* 0x000fe20003800200 */
[----:B------:R-:W2:Y:S05]  /*0050*/  LDCU UR6, c[0x0][0x390] ;  /* 0x00007200ff0677ac */ /* 0x000eaa0008000800 */
[----:B------:R-:W0:Y:S01]  /*0060*/  LDC R8, c[0x0][0x360] ;  /* 0x0000d800ff087b82 */ /* 0x000e220000000800 */
[----:B-1----:R-:W-:Y:S01]  /*0070*/  UIMAD UR4, UR4, UR4, URZ ;  /* 0x00000004040472a4 */ /* 0x002fe2000f8e02ff */
[----:B0-----:R-:W-:-:S05]  /*0080*/  IMAD R7, R8, UR5, R7 ;  /* 0x0000000508077c24 */ /* 0x001fca000f8e0207 */
[----:B------:R-:W-:-:S13]  /*0090*/  ISETP.GE.AND P0, PT, R7, UR4, PT ;  /* 0x0000000407007c0c */ /* 0x000fda000bf06270 */
[----:B--2---:R-:W-:Y:S05]  /*00a0*/  @P0 BRA `(.L_x_26) ;  /* 0x0000000400040947 */ /* 0x004fea0003800000 */
[----:B------:R-:W0:Y:S01]  /*00b0*/  LDC R6, c[0x0][0x394] ;  /* 0x0000e500ff067b82 */ /* 0x000e220000000800 */
[----:B------:R-:W1:Y:S07]  /*00c0*/  LDCU UR5, c[0x0][0x370] ;  /* 0x00006e00ff0577ac */ /* 0x000e6e0008000800 */
[----:B------:R-:W2:Y:S08]  /*00d0*/  LDC.64 R12, c[0x0][0x358] ;  /* 0x0000d600ff0c7b82 */ /* 0x000eb00000000a00 */
[----:B------:R-:W3:Y:S01]  /*00e0*/  LDC.64 R2, c[0x0][0x388] ;  /* 0x0000e200ff027b82 */ /* 0x000ee20000000a00 */
[----:B-1----:R-:W-:-:S07]  /*00f0*/  IMAD R8, R8, UR5, RZ ;  /* 0x0000000508087c24 */ /* 0x002fce000f8e02ff */
[----:B------:R-:W1:Y:S02]  /*0100*/  LDC.64 R4, c[0x0][0x380] ;  /* 0x0000e000ff047b82 */ /* 0x000e640000000a00 */
.L_x_33:
[----:B0-2---:R-:W-:Y:S01]  /*0110*/  IABS R9, R6 ;  /* 0x0000000600097213 */ /* 0x005fe20000000000 */
[----:B------:R-:W-:Y:S03]  /*0120*/  BSSY.RECONVERGENT B1, `(.L_x_27) ;  /* 0x0000036000017945 */ /* 0x000fe60003800200 */
[----:B------:R-:W0:Y:S08]  /*0130*/  I2F.RP R0, R9 ;  /* 0x0000000900007306 */ /* 0x000e300000209400 */
[----:B0-----:R-:W0:Y:S02]  /*0140*/  MUFU.RCP R0, R0 ;  /* 0x0000000000007308 */ /* 0x001e240000001000 */
[----:B0-----:R-:W-:-:S06]  /*0150*/  VIADD R10, R0, 0xffffffe ;  /* 0x0ffffffe000a7836 */ /* 0x001fcc0000000000 */
[----:B------:R0:W4:Y:S02]  /*0160*/  F2I.FTZ.U32.TRUNC.NTZ R11, R10 ;  /* 0x0000000a000b7305 */ /* 0x000124000021f000 */
[----:B0-----:R-:W-:Y:S01]  /*0170*/  IMAD.MOV.U32 R10, RZ, RZ, RZ ;  /* 0x000000ffff0a7224 */ /* 0x001fe200078e00ff */
[----:B----4-:R-:W-:-:S05]  /*0180*/  IADD3 R14, PT, PT, RZ, -R11, RZ ;  /* 0x8000000bff0e7210 */ /* 0x010fca0007ffe0ff */
[----:B------:R-:W-:Y:S01]  /*0190*/  IMAD R15, R14, R9, RZ ;  /* 0x000000090e0f7224 */ /* 0x000fe200078e02ff */
[----:B------:R-:W-:-:S03]  /*01a0*/  IABS R14, R7 ;  /* 0x00000007000e7213 */ /* 0x000fc60000000000 */
[----:B------:R-:W-:-:S06]  /*01b0*/  IMAD.HI.U32 R11, R11, R15, R10 ;  /* 0x0000000f0b0b7227 */ /* 0x000fcc00078e000a */
[----:B------:R-:W-:-:S05]  /*01c0*/  IMAD.HI.U32 R11, R11, R14, RZ ;  /* 0x0000000e0b0b7227 */ /* 0x000fca00078e00ff */
[----:B------:R-:W-:-:S05]  /*01d0*/  IADD3 R0, PT, PT, -R11, RZ, RZ ;  /* 0x000000ff0b007210 */ /* 0x000fca0007ffe1ff */
[----:B------:R-:W-:-:S05]  /*01e0*/  IMAD R0, R9, R0, R14 ;  /* 0x0000000009007224 */ /* 0x000fca00078e020e */
[----:B------:R-:W-:-:S13]  /*01f0*/  ISETP.GT.U32.AND P2, PT, R9, R0, PT ;  /* 0x000000000900720c */ /* 0x000fda0003f44070 */
[----:B------:R-:W-:Y:S01]  /*0200*/  @!P2 IMAD.IADD R0, R0, 0x1, -R9 ;  /* 0x000000010000a824 */ /* 0x000fe200078e0a09 */
[----:B------:R-:W-:Y:S02]  /*0210*/  @!P2 IADD3 R11, PT, PT, R11, 0x1, RZ ;  /* 0x000000010b0ba810 */ /* 0x000fe40007ffe0ff */
[----:B------:R-:W-:Y:S02]  /*0220*/  ISETP.NE.AND P2, PT, R6, RZ, PT ;  /* 0x000000ff0600720c */ /* 0x000fe40003f45270 */
[----:B------:R-:W-:Y:S02]  /*0230*/  ISETP.GE.U32.AND P0, PT, R0, R9, PT ;  /* 0x000000090000720c */ /* 0x000fe40003f06070 */
[----:B------:R-:W-:-:S04]  /*0240*/  LOP3.LUT R0, R7, R6, RZ, 0x3c, !PT ;  /* 0x0000000607007212 */ /* 0x000fc800078e3cff */
[----:B------:R-:W-:-:S07]  /*0250*/  ISETP.GE.AND P1, PT, R0, RZ, PT ;  /* 0x000000ff0000720c */ /* 0x000fce0003f26270 */
[----:B------:R-:W-:-:S06]  /*0260*/  @P0 VIADD R11, R11, 0x1 ;  /* 0x000000010b0b0836 */ /* 0x000fcc0000000000 */
[----:B------:R-:W-:Y:S02]  /*0270*/  @!P1 IADD3 R11, PT, PT, -R11, RZ, RZ ;  /* 0x000000ff0b0b9210 */ /* 0x000fe40007ffe1ff */
[----:B------:R-:W-:-:S05]  /*0280*/  @!P2 LOP3.LUT R11, RZ, R6, RZ, 0x33, !PT ;  /* 0x00000006ff0ba212 */ /* 0x000fca00078e33ff */
[----:B------:R-:W-:-:S04]  /*0290*/  IMAD.MOV R0, RZ, RZ, -R11 ;  /* 0x000000ffff007224 */ /* 0x000fc800078e0a0b */
[----:B------:R-:W-:-:S05]  /*02a0*/  IMAD R0, R6, R0, R7 ;  /* 0x0000000006007224 */ /* 0x000fca00078e0207 */
[----:B------:R-:W-:-:S13]  /*02b0*/  ISETP.NE.AND P0, PT, R0, R11, PT ;  /* 0x0000000b0000720c */ /* 0x000fda0003f05270 */
[----:B------:R-:W-:Y:S05]  /*02c0*/  @P0 BRA `(.L_x_28) ;  /* 0x00000000005c0947 */ /* 0x000fea0003800000 */
[----:B--2---:R-:W-:Y:S02]  /*02d0*/  R2UR UR8, R12 ;  /* 0x000000000c0872ca */ /* 0x004fe400000e0000 */
[----:B------:R-:W-:Y:S02]  /*02e0*/  R2UR UR9, R13 ;  /* 0x000000000d0972ca */ /* 0x000fe400000e0000 */
[----:B------:R-:W-:-:S05]  /*02f0*/  IADD3 R11, PT, PT, R0, UR6, -R6 ;  /* 0x00000006000b7c10 */ /* 0x000fca000fffe806 */
[----:B-1----:R-:W-:-:S06]  /*0300*/  IMAD.WIDE R10, R11, 0x4, R4 ;  /* 0x000000040b0a7825 */ /* 0x002fcc00078e0204 */
[----:B------:R-:W2:Y:S01]  /*0310*/  LDG.E R14, desc[UR8][R10.64] ;  /* 0x000000080a0e7981 */ /* 0x000ea2000c1e1900 */
[----:B------:R-:W-:Y:S01]  /*0320*/  BSSY.RECONVERGENT B2, `(.L_x_29) ;  /* 0x000000c000027945 */ /* 0x000fe20003800200 */
[----:B--2---:R-:W-:Y:S01]  /*0330*/  IADD3 R0, PT, PT, R14, -0xd000000, RZ ;  /* 0xf30000000e007810 */ /* 0x004fe20007ffe0ff */
[----:B------:R0:W1:Y:S03]  /*0340*/  MUFU.RSQ R15, R14 ;  /* 0x0000000e000f7308 */ /* 0x0000660000001400 */
[----:B------:R-:W-:-:S13]  /*0350*/  ISETP.GT.U32.AND P0, PT, R0, 0x727fffff, PT ;  /* 0x727fffff0000780c */ /* 0x000fda0003f04070 */
[----:B0-----:R-:W-:Y:S05]  /*0360*/  @!P0 BRA `(.L_x_30) ;  /* 0x00000000000c8947 */ /* 0x001fea0003800000 */
[----:B------:R-:W-:-:S07]  /*0370*/  MOV R16, 0x390 ;  /* 0x0000039000107802 */ /* 0x000fce0000000f00 */
[----:B-1-3--:R-:W-:Y:S05]  /*0380*/  CALL.REL.NOINC `($__internal_2_$__cuda_sm20_sqrt_rn_f32_slowpath) ;  /* 0x0000000000587944 */ /* 0x00afea0003c00000 */
[----:B------:R-:W-:Y:S05]  /*0390*/  BRA `(.L_x_31) ;  /* 0x0000000000107947 */ /* 0x000fea0003800000 */
.L_x_30:
[----:B-1----:R-:W-:Y:S01]  /*03a0*/  FMUL.FTZ R9, R14, R15 ;  /* 0x0000000f0e097220 */ /* 0x002fe20000410000 */
[----:B------:R-:W-:-:S03]  /*03b0*/  FMUL.FTZ R10, R15, 0.5 ;  /* 0x3f0000000f0a7820 */ /* 0x000fc60000410000 */
[----:B------:R-:W-:-:S04]  /*03c0*/  FFMA R0, -R9, R9, R14 ;  /* 0x0000000909007223 */ /* 0x000fc8000000010e */
[----:B------:R-:W-:-:S07]  /*03d0*/  FFMA R9, R0, R10, R9 ;  /* 0x0000000a00097223 */ /* 0x000fce0000000009 */
.L_x_31:
[----:B------:R-:W-:Y:S05]  /*03e0*/  BSYNC.RECONVERGENT B2 ;  /* 0x0000000000027941 */ /* 0x000fea0003800200 */
.L_x_29:
[----:B------:R-:W-:Y:S01]  /*03f0*/  R2UR UR8, R12 ;  /* 0x000000000c0872ca */ /* 0x000fe200000e0000 */
[----:B---3--:R-:W-:Y:S01]  /*0400*/  IMAD.WIDE R10, R7, 0x4, R2 ;  /* 0x00000004070a7825 */ /* 0x008fe200078e0202 */
[----:B------:R-:W-:-:S13]  /*0410*/  R2UR UR9, R13 ;  /* 0x000000000d0972ca */ /* 0x000fda00000e0000 */
[----:B------:R2:W-:Y:S01]  /*0420*/  STG.E desc[UR8][R10.64], R9 ;  /* 0x000000090a007986 */ /* 0x0005e2000c101908 */
[----:B------:R-:W-:Y:S05]  /*0430*/  BRA `(.L_x_32) ;  /* 0x0000000000107947 */ /* 0x000fea0003800000 */
.L_x_28:
[----:B--2---:R-:W-:Y:S01]  /*0440*/  R2UR UR8, R12 ;  /* 0x000000000c0872ca */ /* 0x004fe200000e0000 */
[----:B---3--:R-:W-:Y:S01]  /*0450*/  IMAD.WIDE R10, R7, 0x4, R2 ;  /* 0x00000004070a7825 */ /* 0x008fe200078e0202 */
[----:B------:R-:W-:-:S13]  /*0460*/  R2UR UR9, R13 ;  /* 0x000000000d0972ca */ /* 0x000fda00000e0000 */
[----:B------:R0:W-:Y:S02]  /*0470*/  STG.E desc[UR8][R10.64], RZ ;  /* 0x000000ff0a007986 */ /* 0x0001e4000c101908 */
.L_x_32:
[----:B------:R-:W-:Y:S05]  /*0480*/  BSYNC.RECONVERGENT B1 ;  /* 0x0000000000017941 */ /* 0x000fea0003800200 */
.L_x_27:
[----:B------:R-:W-:-:S05]  /*0490*/  IMAD.IADD R7, R8, 0x1, R7 ;  /* 0x0000000108077824 */ /* 0x000fca00078e0207 */
[----:B------:R-:W-:-:S13]  /*04a0*/  ISETP.GE.AND P0, PT, R7, UR4, PT ;  /* 0x0000000407007c0c */ /* 0x000fda000bf06270 */
[----:B------:R-:W-:Y:S05]  /*04b0*/  @!P0 BRA `(.L_x_33) ;  /* 0xfffffffc00148947 */ /* 0x000fea000383ffff */
.L_x_26:
[----:B------:R-:W-:Y:S05]  /*04c0*/  BSYNC.RECONVERGENT B0 ;  /* 0x0000000000007941 */ /* 0x000fea0003800200 */
.L_x_25:
[----:B------:R-:W-:Y:S06]  /*04d0*/  BAR.SYNC.DEFER_BLOCKING 0x0 ;  /* 0x0000000000007b1d */ /* 0x000fec0000010000 */
[----:B------:R-:W-:Y:S05]  /*04e0*/  EXIT ;  /* 0x000000000000794d */ /* 0x000fea0003800000 */
        .weak           $__internal_2_$__cuda_sm20_sqrt_rn_f32_slowpath
        .type           $__internal_2_$__cuda_sm20_sqrt_rn_f32_slowpath,@function
        .size           $__internal_2_$__cuda_sm20_sqrt_rn_f32_slowpath,(.L_x_49 - $__internal_2_$__cuda_sm20_sqrt_rn_f32_slowpath)
$__internal_2_$__cuda_sm20_sqrt_rn_f32_slowpath:
[----:B------:R-:W-:-:S13]  /*04f0*/  LOP3.LUT P0, RZ, R14, 0x7fffffff, RZ, 0xc0, !PT ;  /* 0x7fffffff0eff7812 */ /* 0x000fda000780c0ff */
[----:B------:R-:W-:Y:S01]  /*0500*/  @!P0 MOV R9, R14 ;  /* 0x0000000e00098202 */ /* 0x000fe20000000f00 */
[----:B------:R-:W-:Y:S06]  /*0510*/  @!P0 BRA `(.L_x_34) ;  /* 0x0000000000448947 */ /* 0x000fec0003800000 */
[----:B------:R-:W-:Y:S01]  /*0520*/  FSETP.GEU.FTZ.AND P0, PT, R14, RZ, PT ;  /* 0x000000ff0e00720b */ /* 0x000fe20003f1e000 */
[----:B------:R-:W-:-:S12]  /*0530*/  IMAD.MOV.U32 R0, RZ, RZ, R14 ;  /* 0x000000ffff007224 */ /* 0x000fd800078e000e */
[----:B------:R-:W-:Y:S01]  /*0540*/  @!P0 MOV R9, 0x7fffffff ;  /* 0x7fffffff00098802 */ /* 0x000fe20000000f00 */
[----:B------:R-:W-:Y:S06]  /*0550*/  @!P0 BRA `(.L_x_34) ;  /* 0x0000000000348947 */ /* 0x000fec0003800000 */
[----:B------:R-:W-:-:S13]  /*0560*/  FSETP.GTU.FTZ.AND P0, PT, |R0|, +INF , PT ;  /* 0x7f8000000000780b */ /* 0x000fda0003f1c200 */
[----:B------:R-:W-:Y:S01]  /*0570*/  @P0 FADD.FTZ R9, R0, 1 ;  /* 0x3f80000000090421 */ /* 0x000fe20000010000 */
[----:B------:R-:W-:Y:S06]  /*0580*/  @P0 BRA `(.L_x_34) ;  /* 0x0000000000280947 */ /* 0x000fec0003800000 */
[----:B------:R-:W-:-:S13]  /*0590*/  FSETP.NEU.FTZ.AND P0, PT, |R0|, +INF , PT ;  /* 0x7f8000000000780b */ /* 0x000fda0003f1d200 */
[----:B------:R-:W-:-:S04]  /*05a0*/  @P0 FFMA R10, R0, 1.84467440737095516160e+19, RZ ;  /* 0x5f800000000a0823 */ /* 0x000fc800000000ff */
[----:B------:R-:W0:Y:S02]  /*05b0*/  @P0 MUFU.RSQ R9, R10 ;  /* 0x0000000a00090308 */ /* 0x000e240000001400 */
[----:B0-----:R-:W-:Y:S01]  /*05c0*/  @P0 FMUL.FTZ R11, R10, R9 ;  /* 0x000000090a0b0220 */ /* 0x001fe20000410000 */
[----:B------:R-:W-:Y:S01]  /*05d0*/  @P0 FMUL.FTZ R15, R9, 0.5 ;  /* 0x3f000000090f0820 */ /* 0x000fe20000410000 */
[----:B------:R-:W-:Y:S02]  /*05e0*/  @!P0 IMAD.MOV.U32 R9, RZ, RZ, R0 ;  /* 0x000000ffff098224 */ /* 0x000fe400078e0000 */
[----:B------:R-:W-:-:S04]  /*05f0*/  @P0 FADD.FTZ R14, -R11, -RZ ;  /* 0x800000ff0b0e0221 */ /* 0x000fc80000010100 */
[----:B------:R-:W-:-:S04]  /*0600*/  @P0 FFMA R14, R11, R14, R10 ;  /* 0x0000000e0b0e0223 */ /* 0x000fc8000000000a */
[----:B------:R-:W-:-:S04]  /*0610*/  @P0 FFMA R14, R14, R15, R11 ;  /* 0x0000000f0e0e0223 */ /* 0x000fc8000000000b */
[----:B------:R-:W-:-:S07]  /*0620*/  @P0 FMUL.FTZ R9, R14, 2.3283064365386962891e-10 ;  /* 0x2f8000000e090820 */ /* 0x000fce0000410000 */
.L_x_34:
[----:B------:R-:W-:Y:S01]  /*0630*/  MOV R10, R16 ;  /* 0x00000010000a7202 */ /* 0x000fe20000000f00 */
[----:B------:R-:W-:-:S04]  /*0640*/  IMAD.MOV.U32 R11, RZ, RZ, 0x0 ;  /* 0x00000000ff0b7424 */ /* 0x000fc800078e00ff */
[----:B------:R-:W-:Y:S05]  /*0650*/  RET.REL.NODEC R10 `(_Z9sqrt_gpu2PfS_ii) ;  /* 0xfffffff80a687950 */ /* 0x000fea0003c3ffff */
.L_x_35:
        /* <DEDUP_REMOVED lines=10> */
.L_x_49:


//--------------------- .text._Z8sqrt_gpuPfS_ii   --------------------------
	.section	.text._Z8sqrt_gpuPfS_ii,"ax",@progbits
	.align	128
        .global         _Z8sqrt_gpuPfS_ii
        .type           _Z8sqrt_gpuPfS_ii,@function
        .size           _Z8sqrt_gpuPfS_ii,(.L_x_50 - _Z8sqrt_gpuPfS_ii)
        .other          _Z8sqrt_gpuPfS_ii,@"STO_CUDA_ENTRY STV_DEFAULT"
_Z8sqrt_gpuPfS_ii:
.text._Z8sqrt_gpuPfS_ii:
[----:B------:R-:W-:Y:S01]  /*0000*/  LDC R1, c[0x0][0x37c] ;  /* 0x0000df00ff017b82 */ /* 0x000fe20000000800 */
[----:B------:R-:W0:Y:S07]  /*0010*/  S2R R7, SR_TID.X ;  /* 0x0000000000077919 */ /* 0x000e2e0000002100 */
[----:B------:R-:W0:Y:S01]  /*0020*/  S2UR UR6, SR_CTAID.X ;  /* 0x00000000000679c3 */ /* 0x000e220000002500 */
[----:B------:R-:W1:Y:S01]  /*0030*/  LDCU.64 UR4, c[0x0][0x390] ;  /* 0x00007200ff0477ac */ /* 0x000e620008000a00 */
[----:B------:R-:W-:Y:S06]  /*0040*/  BSSY.RECONVERGENT B0, `(.L_x_36) ;  /* 0x0000046000007945 */ /* 0x000fec0003800200 */
[----:B------:R-:W0:Y:S01]  /*0050*/  LDC R8, c[0x0][0x360] ;  /* 0x0000d800ff087b82 */ /* 0x000e220000000800 */
[----:B-1----:R-:W-:Y:S01]  /*0060*/  UIMAD UR4, UR5, UR4, URZ ;  /* 0x00000004050472a4 */ /* 0x002fe2000f8e02ff */
[----:B0-----:R-:W-:-:S05]  /*0070*/  IMAD R7, R8, UR6, R7 ;  /* 0x0000000608077c24 */ /* 0x001fca000f8e0207 */
[----:B------:R-:W-:-:S13]  /*0080*/  ISETP.GE.AND P0, PT, R7, UR4, PT ;  /* 0x0000000407007c0c */ /* 0x000fda000bf06270 */
[----:B------:R-:W-:Y:S05]  /*0090*/  @P0 BRA `(.L_x_37) ;  /* 0x0000000400000947 */ /* 0x000fea0003800000 */
[----:B------:R-:W0:Y:S01]  /*00a0*/  LDC R6, c[0x0][0x390] ;  /* 0x0000e400ff067b82 */ /* 0x000e220000000800 */
[----:B------:R-:W1:Y:S07]  /*00b0*/  LDCU UR5, c[0x0][0x370] ;  /* 0x00006e00ff0577ac */ /* 0x000e6e0008000800 */
[----:B------:R-:W2:Y:S08]  /*00c0*/  LDC.64 R12, c[0x0][0x358] ;  /* 0x0000d600ff0c7b82 */ /* 0x000eb00000000a00 */
[----:B------:R-:W3:Y:S01]  /*00d0*/  LDC.64 R2, c[0x0][0x388] ;  /* 0x0000e200ff027b82 */ /* 0x000ee20000000a00 */
[----:B-1----:R-:W-:-:S07]  /*00e0*/  IMAD R8, R8, UR5, RZ ;  /* 0x0000000508087c24 */ /* 0x002fce000f8e02ff */
[----:B------:R-:W1:Y:S02]  /*00f0*/  LDC.64 R4, c[0x0][0x380] ;  /* 0x0000e000ff047b82 */ /* 0x000e640000000a00 */
.L_x_44:
        /* <DEDUP_REMOVED lines=28> */
[----:B--2---:R-:W-:Y:S01]  /*02c0*/  R2UR UR6, R12 ;  /* 0x000000000c0672ca */ /* 0x004fe200000e0000 */
[----:B-1----:R-:W-:Y:S01]  /*02d0*/  IMAD.WIDE R10, R0, 0x4, R4 ;  /* 0x00000004000a7825 */ /* 0x002fe200078e0204 */
[----:B------:R-:W-:-:S13]  /*02e0*/  R2UR UR7, R13 ;  /* 0x000000000d0772ca */ /* 0x000fda00000e0000 */
[----:B------:R-:W2:Y:S01]  /*02f0*/  LDG.E R14, desc[UR6][R10.64] ;  /* 0x000000060a0e7981 */ /* 0x000ea2000c1e1900 */
[----:B------:R-:W-:Y:S01]  /*0300*/  BSSY.RECONVERGENT B2, `(.L_x_40) ;  /* 0x000000c000027945 */ /* 0x000fe20003800200 */
[----:B--2---:R-:W-:Y:S01]  /*0310*/  IADD3 R0, PT, PT, R14, -0xd000000, RZ ;  /* 0xf30000000e007810 */ /* 0x004fe20007ffe0ff */
[----:B------:R0:W1:Y:S03]  /*0320*/  MUFU.RSQ R15, R14 ;  /* 0x0000000e000f7308 */ /* 0x0000660000001400 */
[----:B------:R-:W-:-:S13]  /*0330*/  ISETP.GT.U32.AND P0, PT, R0, 0x727fffff, PT ;  /* 0x727fffff0000780c */ /* 0x000fda0003f04070 */
[----:B0-----:R-:W-:Y:S05]  /*0340*/  @!P0 BRA `(.L_x_41) ;  /* 0x00000000000c8947 */ /* 0x001fea0003800000 */
[----:B------:R-:W-:-:S07]  /*0350*/  MOV R16, 0x370 ;  /* 0x0000037000107802 */ /* 0x000fce0000000f00 */
[----:B-1-3--:R-:W-:Y:S05]  /*0360*/  CALL.REL.NOINC `($__internal_3_$__cuda_sm20_sqrt_rn_f32_slowpath) ;  /* 0x0000000000587944 */ /* 0x00afea0003c00000 */
[----:B------:R-:W-:Y:S05]  /*0370*/  BRA `(.L_x_42) ;  /* 0x0000000000107947 */ /* 0x000fea0003800000 */
.L_x_41:
[----:B-1----:R-:W-:Y:S01]  /*0380*/  FMUL.FTZ R9, R14, R15 ;  /* 0x0000000f0e097220 */ /* 0x002fe20000410000 */
[----:B------:R-:W-:-:S03]  /*0390*/  FMUL.FTZ R10, R15, 0.5 ;  /* 0x3f0000000f0a7820 */ /* 0x000fc60000410000 */
[----:B------:R-:W-:-:S04]  /*03a0*/  FFMA R0, -R9, R9, R14 ;  /* 0x0000000909007223 */ /* 0x000fc8000000010e */
[----:B------:R-:W-:-:S07]  /*03b0*/  FFMA R9, R0, R10, R9 ;  /* 0x0000000a00097223 */ /* 0x000fce0000000009 */
.L_x_42:
[----:B------:R-:W-:Y:S05]  /*03c0*/  BSYNC.RECONVERGENT B2 ;  /* 0x0000000000027941 */ /* 0x000fea0003800200 */
.L_x_40:
[----:B------:R-:W-:Y:S01]  /*03d0*/  R2UR UR6, R12 ;  /* 0x000000000c0672ca */ /* 0x000fe200000e0000 */
[----:B---3--:R-:W-:Y:S01]  /*03e0*/  IMAD.WIDE R10, R7, 0x4, R2 ;  /* 0x00000004070a7825 */ /* 0x008fe200078e0202 */
[----:B------:R-:W-:-:S13]  /*03f0*/  R2UR UR7, R13 ;  /* 0x000000000d0772ca */ /* 0x000fda00000e0000 */
[----:B------:R2:W-:Y:S01]  /*0400*/  STG.E desc[UR6][R10.64], R9 ;  /* 0x000000090a007986 */ /* 0x0005e2000c101906 */
[----:B------:R-:W-:Y:S05]  /*0410*/  BRA `(.L_x_43) ;  /* 0x0000000000107947 */ /* 0x000fea0003800000 */
.L_x_39:
[----:B--2---:R-:W-:Y:S01]  /*0420*/  R2UR UR6, R12 ;  /* 0x000000000c0672ca */ /* 0x004fe200000e0000 */
[----:B---3--:R-:W-:Y:S01]  /*0430*/  IMAD.WIDE R10, R7, 0x4, R2 ;  /* 0x00000004070a7825 */ /* 0x008fe200078e0202 */
[----:B------:R-:W-:-:S13]  /*0440*/  R2UR UR7, R13 ;  /* 0x000000000d0772ca */ /* 0x000fda00000e0000 */
[----:B------:R0:W-:Y:S02]  /*0450*/  STG.E desc[UR6][R10.64], RZ ;  /* 0x000000ff0a007986 */ /* 0x0001e4000c101906 */
.L_x_43:
[----:B------:R-:W-:Y:S05]  /*0460*/  BSYNC.RECONVERGENT B1 ;  /* 0x0000000000017941 */ /* 0x000fea0003800200 */
.L_x_38:
[----:B------:R-:W-:-:S05]  /*0470*/  IMAD.IADD R7, R8, 0x1, R7 ;  /* 0x0000000108077824 */ /* 0x000fca00078e0207 */
[----:B------:R-:W-:-:S13]  /*0480*/  ISETP.GE.AND P0, PT, R7, UR4, PT ;  /* 0x0000000407007c0c */ /* 0x000fda000bf06270 */
[----:B------:R-:W-:Y:S05]  /*0490*/  @!P0 BRA `(.L_x_44) ;  /* 0xfffffffc00188947 */ /* 0x000fea000383ffff */
.L_x_37:
[----:B------:R-:W-:Y:S05]  /*04a0*/  BSYNC.RECONVERGENT B0 ;  /* 0x0000000000007941 */ /* 0x000fea0003800200 */
.L_x_36:
[----:B------:R-:W-:Y:S06]  /*04b0*/  BAR.SYNC.DEFER_BLOCKING 0x0 ;  /* 0x0000000000007b1d */ /* 0x000fec0000010000 */
[----:B------:R-:W-:Y:S05]  /*04c0*/  EXIT ;  /* 0x000000000000794d */ /* 0x000fea0003800000 */
        .weak           $__internal_3_$__cuda_sm20_sqrt_rn_f32_slowpath
        .type           $__internal_3_$__cuda_sm20_sqrt_rn_f32_slowpath,@function
        .size           $__internal_3_$__cuda_sm20_sqrt_rn_f32_slowpath,(.L_x_50 - $__internal_3_$__cuda_sm20_sqrt_rn_f32_slowpath)
$__internal_3_$__cuda_sm20_sqrt_rn_f32_slowpath:
        /* <DEDUP_REMOVED lines=20> */
.L_x_45:
[----:B------:R-:W-:Y:S01]  /*0610*/  MOV R10, R16 ;  /* 0x00000010000a7202 */ /* 0x000fe20000000f00 */
[----:B------:R-:W-:-:S04]  /*0620*/  IMAD.MOV.U32 R11, RZ, RZ, 0x0 ;  /* 0x00000000ff0b7424 */ /* 0x000fc800078e00ff */
[----:B------:R-:W-:Y:S05]  /*0630*/  RET.REL.NODEC R10 `(_Z8sqrt_gpuPfS_ii) ;  /* 0xfffffff80a707950 */ /* 0x000fea0003c3ffff */
.L_x_46:
        /* <DEDUP_REMOVED lines=12> */
.L_x_50:


//--------------------- .nv.shared.reserved.0     --------------------------
	.section	.nv.shared.reserved.0,"aw",@nobits
	.weak		__nv_reservedSMEM_offset_0_alias
	.size		__nv_reservedSMEM_offset_0_alias, 0, 64
	.other		__nv_reservedSMEM_offset_0_alias,@"STO_CUDA_RESERVED_SHARED STV_DEFAULT"
__nv_reservedSMEM_offset_0_alias:
	.zero		0
	.zero		64


//--------------------- .nv.constant0._Z5upperPfS_ii --------------------------
	.section	.nv.constant0._Z5upperPfS_ii,"a",@progbits
	.sectionflags	@""
	.align	4
.nv.constant0._Z5upperPfS_ii:
	.zero		920


//--------------------- .nv.constant0._Z9sqrt_gpu2PfS_ii --------------------------
	.section	.nv.constant0._Z9sqrt_gpu2PfS_ii,"a",@progbits
	.sectionflags	@""
	.align	4
.nv.constant0._Z9sqrt_gpu2PfS_ii:
	.zero		920


//--------------------- .nv.constant0._Z8sqrt_gpuPfS_ii --------------------------
	.section	.nv.constant0._Z8sqrt_gpuPfS_ii,"a",@progbits
	.sectionflags	@""
	.align	4
.nv.constant0._Z8sqrt_gpuPfS_ii:
	.zero		920


//--------------------- SYMBOLS --------------------------

	.type		.nv.reservedSmem.offset0,@object
	.size		.nv.reservedSmem.offset0,0x4
